//
// Generated by NVIDIA NVVM Compiler
//
// Compiler Build ID: CL-36424714
// Cuda compilation tools, release 13.0, V13.0.88
// Based on NVVM 20.0.0
//

.version 9.0
.target sm_100
.address_size 64

	// .globl	add

.visible .entry add(
	.param .u64 .ptr .align 1 add_param_0,
	.param .u64 .ptr .align 1 add_param_1,
	.param .u64 .ptr .align 1 add_param_2
)
{
	.reg .b32 	%r<2>;
	.reg .b32 	%f<4>;
	.reg .b64 	%rd<11>;

	ld.param.u64 	%rd1, [add_param_0];
	ld.param.u64 	%rd2, [add_param_1];
	ld.param.u64 	%rd3, [add_param_2];
	cvta.to.global.u64 	%rd4, %rd3;
	cvta.to.global.u64 	%rd5, %rd2;
	cvta.to.global.u64 	%rd6, %rd1;
	mov.u32 	%r1, %tid.x;
	mul.wide.u32 	%rd7, %r1, 4;
	add.s64 	%rd8, %rd6, %rd7;
	ld.global.f32 	%f1, [%rd8];
	add.s64 	%rd9, %rd5, %rd7;
	ld.global.f32 	%f2, [%rd9];
	add.f32 	%f3, %f1, %f2;
	add.s64 	%rd10, %rd4, %rd7;
	st.global.f32 	[%rd10], %f3;
	ret;

}
	// .globl	sub
.visible .entry sub(
	.param .u64 .ptr .align 1 sub_param_0,
	.param .u64 .ptr .align 1 sub_param_1,
	.param .u64 .ptr .align 1 sub_param_2
)
{
	.reg .b32 	%r<2>;
	.reg .b32 	%f<4>;
	.reg .b64 	%rd<11>;

	ld.param.u64 	%rd1, [sub_param_0];
	ld.param.u64 	%rd2, [sub_param_1];
	ld.param.u64 	%rd3, [sub_param_2];
	cvta.to.global.u64 	%rd4, %rd3;
	cvta.to.global.u64 	%rd5, %rd2;
	cvta.to.global.u64 	%rd6, %rd1;
	mov.u32 	%r1, %tid.x;
	mul.wide.u32 	%rd7, %r1, 4;
	add.s64 	%rd8, %rd6, %rd7;
	ld.global.f32 	%f1, [%rd8];
	add.s64 	%rd9, %rd5, %rd7;
	ld.global.f32 	%f2, [%rd9];
	sub.f32 	%f3, %f1, %f2;
	add.s64 	%rd10, %rd4, %rd7;
	st.global.f32 	[%rd10], %f3;
	ret;

}
	// .globl	dot
.visible .entry dot(
	.param .u64 .ptr .align 1 dot_param_0,
	.param .u64 .ptr .align 1 dot_param_1,
	.param .u64 .ptr .align 1 dot_param_2
)
{
	.reg .b32 	%r<2>;
	.reg .b32 	%f<4>;
	.reg .b64 	%rd<11>;

	ld.param.u64 	%rd1, [dot_param_0];
	ld.param.u64 	%rd2, [dot_param_1];
	ld.param.u64 	%rd3, [dot_param_2];
	cvta.to.global.u64 	%rd4, %rd3;
	cvta.to.global.u64 	%rd5, %rd2;
	cvta.to.global.u64 	%rd6, %rd1;
	mov.u32 	%r1, %tid.x;
	mul.wide.u32 	%rd7, %r1, 4;
	add.s64 	%rd8, %rd6, %rd7;
	ld.global.f32 	%f1, [%rd8];
	add.s64 	%rd9, %rd5, %rd7;
	ld.global.f32 	%f2, [%rd9];
	mul.f32 	%f3, %f1, %f2;
	add.s64 	%rd10, %rd4, %rd7;
	st.global.f32 	[%rd10], %f3;
	ret;

}
	// .globl	add_scalar
.visible .entry add_scalar(
	.param .u64 .ptr .align 1 add_scalar_param_0,
	.param .u64 .ptr .align 1 add_scalar_param_1,
	.param .f32 add_scalar_param_2
)
{
	.reg .b32 	%r<2>;
	.reg .b32 	%f<4>;
	.reg .b64 	%rd<8>;

	ld.param.u64 	%rd1, [add_scalar_param_0];
	ld.param.u64 	%rd2, [add_scalar_param_1];
	ld.param.f32 	%f1, [add_scalar_param_2];
	cvta.to.global.u64 	%rd3, %rd2;
	cvta.to.global.u64 	%rd4, %rd1;
	mov.u32 	%r1, %tid.x;
	mul.wide.u32 	%rd5, %r1, 4;
	add.s64 	%rd6, %rd4, %rd5;
	ld.global.f32 	%f2, [%rd6];
	add.f32 	%f3, %f1, %f2;
	add.s64 	%rd7, %rd3, %rd5;
	st.global.f32 	[%rd7], %f3;
	ret;

}
	// .globl	sub_scalar
.visible .entry sub_scalar(
	.param .u64 .ptr .align 1 sub_scalar_param_0,
	.param .u64 .ptr .align 1 sub_scalar_param_1,
	.param .f32 sub_scalar_param_2
)
{
	.reg .b32 	%r<2>;
	.reg .b32 	%f<4>;
	.reg .b64 	%rd<8>;

	ld.param.u64 	%rd1, [sub_scalar_param_0];
	ld.param.u64 	%rd2, [sub_scalar_param_1];
	ld.param.f32 	%f1, [sub_scalar_param_2];
	cvta.to.global.u64 	%rd3, %rd2;
	cvta.to.global.u64 	%rd4, %rd1;
	mov.u32 	%r1, %tid.x;
	mul.wide.u32 	%rd5, %r1, 4;
	add.s64 	%rd6, %rd4, %rd5;
	ld.global.f32 	%f2, [%rd6];
	sub.f32 	%f3, %f2, %f1;
	add.s64 	%rd7, %rd3, %rd5;
	st.global.f32 	[%rd7], %f3;
	ret;

}
	// .globl	mul_scalar
.visible .entry mul_scalar(
	.param .u64 .ptr .align 1 mul_scalar_param_0,
	.param .u64 .ptr .align 1 mul_scalar_param_1,
	.param .f32 mul_scalar_param_2
)
{
	.reg .b32 	%r<2>;
	.reg .b32 	%f<4>;
	.reg .b64 	%rd<8>;

	ld.param.u64 	%rd1, [mul_scalar_param_0];
	ld.param.u64 	%rd2, [mul_scalar_param_1];
	ld.param.f32 	%f1, [mul_scalar_param_2];
	cvta.to.global.u64 	%rd3, %rd2;
	cvta.to.global.u64 	%rd4, %rd1;
	mov.u32 	%r1, %tid.x;
	mul.wide.u32 	%rd5, %r1, 4;
	add.s64 	%rd6, %rd4, %rd5;
	ld.global.f32 	%f2, [%rd6];
	mul.f32 	%f3, %f1, %f2;
	add.s64 	%rd7, %rd3, %rd5;
	st.global.f32 	[%rd7], %f3;
	ret;

}
	// .globl	div_scalar
.visible .entry div_scalar(
	.param .u64 .ptr .align 1 div_scalar_param_0,
	.param .u64 .ptr .align 1 div_scalar_param_1,
	.param .f32 div_scalar_param_2
)
{
	.reg .b32 	%r<2>;
	.reg .b32 	%f<4>;
	.reg .b64 	%rd<8>;

	ld.param.u64 	%rd1, [div_scalar_param_0];
	ld.param.u64 	%rd2, [div_scalar_param_1];
	ld.param.f32 	%f1, [div_scalar_param_2];
	cvta.to.global.u64 	%rd3, %rd2;
	cvta.to.global.u64 	%rd4, %rd1;
	mov.u32 	%r1, %tid.x;
	mul.wide.u32 	%rd5, %r1, 4;
	add.s64 	%rd6, %rd4, %rd5;
	ld.global.f32 	%f2, [%rd6];
	div.rn.f32 	%f3, %f2, %f1;
	add.s64 	%rd7, %rd3, %rd5;
	st.global.f32 	[%rd7], %f3;
	ret;

}
	// .globl	scalar_sub
.visible .entry scalar_sub(
	.param .u64 .ptr .align 1 scalar_sub_param_0,
	.param .u64 .ptr .align 1 scalar_sub_param_1,
	.param .f32 scalar_sub_param_2
)
{
	.reg .b32 	%r<2>;
	.reg .b32 	%f<4>;
	.reg .b64 	%rd<8>;

	ld.param.u64 	%rd1, [scalar_sub_param_0];
	ld.param.u64 	%rd2, [scalar_sub_param_1];
	ld.param.f32 	%f1, [scalar_sub_param_2];
	cvta.to.global.u64 	%rd3, %rd2;
	cvta.to.global.u64 	%rd4, %rd1;
	mov.u32 	%r1, %tid.x;
	mul.wide.u32 	%rd5, %r1, 4;
	add.s64 	%rd6, %rd4, %rd5;
	ld.global.f32 	%f2, [%rd6];
	sub.f32 	%f3, %f1, %f2;
	add.s64 	%rd7, %rd3, %rd5;
	st.global.f32 	[%rd7], %f3;
	ret;

}
	// .globl	scalar_div
.visible .entry scalar_div(
	.param .u64 .ptr .align 1 scalar_div_param_0,
	.param .u64 .ptr .align 1 scalar_div_param_1,
	.param .f32 scalar_div_param_2
)
{
	.reg .b32 	%r<2>;
	.reg .b32 	%f<4>;
	.reg .b64 	%rd<8>;

	ld.param.u64 	%rd1, [scalar_div_param_0];
	ld.param.u64 	%rd2, [scalar_div_param_1];
	ld.param.f32 	%f1, [scalar_div_param_2];
	cvta.to.global.u64 	%rd3, %rd2;
	cvta.to.global.u64 	%rd4, %rd1;
	mov.u32 	%r1, %tid.x;
	mul.wide.u32 	%rd5, %r1, 4;
	add.s64 	%rd6, %rd4, %rd5;
	ld.global.f32 	%f2, [%rd6];
	div.rn.f32 	%f3, %f1, %f2;
	add.s64 	%rd7, %rd3, %rd5;
	st.global.f32 	[%rd7], %f3;
	ret;

}


// ===== COMPILED SASS (sm_100) =====

	.target	sm_100

	.elftype	@"ET_EXEC"


//--------------------- .note.nv.tkinfo           --------------------------
	.section	.note.nv.tkinfo,"",@"SHT_NOTE"
	.sectionflags	@"SHF_NOTE_NV_TKINFO"
	.tkinfo
        /*0018*/ 	.word	0x00000002
        /*0030*/ 	.string	""
        /*0030*/ 	.string	"ptxas"
        /*0030*/ 	.string	"Cuda compilation tools, release 13.0, V13.0.88"
        /*0030*/ 	.string	"Build cuda_13.0.r13.0/compiler.36424714_0"
        /*0030*/ 	.string	"-arch sm_100 -m 64 "



//--------------------- .note.nv.cuinfo           --------------------------
	.section	.note.nv.cuinfo,"",@"SHT_NOTE"
	.sectionflags	@"SHF_NOTE_NV_CUINFO"
        /*0018*/ 	.short	0x0002
        /*001a*/ 	.short	0x0064
        /*001c*/ 	.short	0x0082
	.zero		2


//--------------------- .nv.info                  --------------------------
	.section	.nv.info,"",@"SHT_CUDA_INFO"
	.align	4


	//----- nvinfo : EIATTR_REGCOUNT
	.align		4
        /*0000*/ 	.byte	0x04, 0x2f
        /*0002*/ 	.short	(.L_1 - .L_0)
	.align		4
.L_0:
        /*0004*/ 	.word	index@(add)
        /*0008*/ 	.word	0x0000000c


	//----- nvinfo : EIATTR_FRAME_SIZE
	.align		4
.L_1:
        /*000c*/ 	.byte	0x04, 0x11
        /*000e*/ 	.short	(.L_3 - .L_2)
	.align		4
.L_2:
        /*0010*/ 	.word	index@(add)
        /*0014*/ 	.word	0x00000000


	//----- nvinfo : EIATTR_REGCOUNT
	.align		4
.L_3:
        /*0018*/ 	.byte	0x04, 0x2f
        /*001a*/ 	.short	(.L_5 - .L_4)
	.align		4
.L_4:
        /*001c*/ 	.word	index@(sub)
        /*0020*/ 	.word	0x0000000c


	//----- nvinfo : EIATTR_FRAME_SIZE
	.align		4
.L_5:
        /*0024*/ 	.byte	0x04, 0x11
        /*0026*/ 	.short	(.L_7 - .L_6)
	.align		4
.L_6:
        /*0028*/ 	.word	index@(sub)
        /*002c*/ 	.word	0x00000000


	//----- nvinfo : EIATTR_REGCOUNT
	.align		4
.L_7:
        /*0030*/ 	.byte	0x04, 0x2f
        /*0032*/ 	.short	(.L_9 - .L_8)
	.align		4
.L_8:
        /*0034*/ 	.word	index@(dot)
        /*0038*/ 	.word	0x0000000c


	//----- nvinfo : EIATTR_FRAME_SIZE
	.align		4
.L_9:
        /*003c*/ 	.byte	0x04, 0x11
        /*003e*/ 	.short	(.L_11 - .L_10)
	.align		4
.L_10:
        /*0040*/ 	.word	index@(dot)
        /*0044*/ 	.word	0x00000000


	//----- nvinfo : EIATTR_REGCOUNT
	.align		4
.L_11:
        /*0048*/ 	.byte	0x04, 0x2f
        /*004a*/ 	.short	(.L_13 - .L_12)
	.align		4
.L_12:
        /*004c*/ 	.word	index@(add_scalar)
        /*0050*/ 	.word	0x0000000a


	//----- nvinfo : EIATTR_FRAME_SIZE
	.align		4
.L_13:
        /*0054*/ 	.byte	0x04, 0x11
        /*0056*/ 	.short	(.L_15 - .L_14)
	.align		4
.L_14:
        /*0058*/ 	.word	index@(add_scalar)
        /*005c*/ 	.word	0x00000000


	//----- nvinfo : EIATTR_REGCOUNT
	.align		4
.L_15:
        /*0060*/ 	.byte	0x04, 0x2f
        /*0062*/ 	.short	(.L_17 - .L_16)
	.align		4
.L_16:
        /*0064*/ 	.word	index@(sub_scalar)
        /*0068*/ 	.word	0x0000000a


	//----- nvinfo : EIATTR_FRAME_SIZE
	.align		4
.L_17:
        /*006c*/ 	.byte	0x04, 0x11
        /*006e*/ 	.short	(.L_19 - .L_18)
	.align		4
.L_18:
        /*0070*/ 	.word	index@(sub_scalar)
        /*0074*/ 	.word	0x00000000


	//----- nvinfo : EIATTR_REGCOUNT
	.align		4
.L_19:
        /*0078*/ 	.byte	0x04, 0x2f
        /*007a*/ 	.short	(.L_21 - .L_20)
	.align		4
.L_20:
        /*007c*/ 	.word	index@(mul_scalar)
        /*0080*/ 	.word	0x0000000a


	//----- nvinfo : EIATTR_FRAME_SIZE
	.align		4
.L_21:
        /*0084*/ 	.byte	0x04, 0x11
        /*0086*/ 	.short	(.L_23 - .L_22)
	.align		4
.L_22:
        /*0088*/ 	.word	index@(mul_scalar)
        /*008c*/ 	.word	0x00000000


	//----- nvinfo : EIATTR_REGCOUNT
	.align		4
.L_23:
        /*0090*/ 	.byte	0x04, 0x2f
        /*0092*/ 	.short	(.L_25 - .L_24)
	.align		4
.L_24:
        /*0094*/ 	.word	index@(div_scalar)
        /*0098*/ 	.word	0x00000010


	//----- nvinfo : EIATTR_FRAME_SIZE
	.align		4
.L_25:
        /*009c*/ 	.byte	0x04, 0x11
        /*009e*/ 	.short	(.L_27 - .L_26)
	.align		4
.L_26:
        /*00a0*/ 	.word	index@($__internal_1_$__cuda_sm3x_div_rn_noftz_f32_slowpath)
        /*00a4*/ 	.word	0x00000000


	//----- nvinfo : EIATTR_FRAME_SIZE
	.align		4
.L_27:
        /*00a8*/ 	.byte	0x04, 0x11
        /*00aa*/ 	.short	(.L_29 - .L_28)
	.align		4
.L_28:
        /*00ac*/ 	.word	index@(div_scalar)
        /*00b0*/ 	.word	0x00000000


	//----- nvinfo : EIATTR_REGCOUNT
	.align		4
.L_29:
        /*00b4*/ 	.byte	0x04, 0x2f
        /*00b6*/ 	.short	(.L_31 - .L_30)
	.align		4
.L_30:
        /*00b8*/ 	.word	index@(scalar_sub)
        /*00bc*/ 	.word	0x0000000a


	//----- nvinfo : EIATTR_FRAME_SIZE
	.align		4
.L_31:
        /*00c0*/ 	.byte	0x04, 0x11
        /*00c2*/ 	.short	(.L_33 - .L_32)
	.align		4
.L_32:
        /*00c4*/ 	.word	index@(scalar_sub)
        /*00c8*/ 	.word	0x00000000


	//----- nvinfo : EIATTR_REGCOUNT
	.align		4
.L_33:
        /*00cc*/ 	.byte	0x04, 0x2f
        /*00ce*/ 	.short	(.L_35 - .L_34)
	.align		4
.L_34:
        /*00d0*/ 	.word	index@(scalar_div)
        /*00d4*/ 	.word	0x00000010


	//----- nvinfo : EIATTR_FRAME_SIZE
	.align		4
.L_35:
        /*00d8*/ 	.byte	0x04, 0x11
        /*00da*/ 	.short	(.L_37 - .L_36)
	.align		4
.L_36:
        /*00dc*/ 	.word	index@($__internal_0_$__cuda_sm3x_div_rn_noftz_f32_slowpath)
        /*00e0*/ 	.word	0x00000000


	//----- nvinfo : EIATTR_FRAME_SIZE
	.align		4
.L_37:
        /*00e4*/ 	.byte	0x04, 0x11
        /*00e6*/ 	.short	(.L_39 - .L_38)
	.align		4
.L_38:
        /*00e8*/ 	.word	index@(scalar_div)
        /*00ec*/ 	.word	0x00000000


	//----- nvinfo : EIATTR_MIN_STACK_SIZE
	.align		4
.L_39:
        /*00f0*/ 	.byte	0x04, 0x12
        /*00f2*/ 	.short	(.L_41 - .L_40)
	.align		4
.L_40:
        /*00f4*/ 	.word	index@(scalar_div)
        /*00f8*/ 	.word	0x00000000


	//----- nvinfo : EIATTR_MIN_STACK_SIZE
	.align		4
.L_41:
        /*00fc*/ 	.byte	0x04, 0x12
        /*00fe*/ 	.short	(.L_43 - .L_42)
	.align		4
.L_42:
        /*0100*/ 	.word	index@(scalar_sub)
        /*0104*/ 	.word	0x00000000


	//----- nvinfo : EIATTR_MIN_STACK_SIZE
	.align		4
.L_43:
        /*0108*/ 	.byte	0x04, 0x12
        /*010a*/ 	.short	(.L_45 - .L_44)
	.align		4
.L_44:
        /*010c*/ 	.word	index@(div_scalar)
        /*0110*/ 	.word	0x00000000


	//----- nvinfo : EIATTR_MIN_STACK_SIZE
	.align		4
.L_45:
        /*0114*/ 	.byte	0x04, 0x12
        /*0116*/ 	.short	(.L_47 - .L_46)
	.align		4
.L_46:
        /*0118*/ 	.word	index@(mul_scalar)
        /*011c*/ 	.word	0x00000000


	//----- nvinfo : EIATTR_MIN_STACK_SIZE
	.align		4
.L_47:
        /*0120*/ 	.byte	0x04, 0x12
        /*0122*/ 	.short	(.L_49 - .L_48)
	.align		4
.L_48:
        /*0124*/ 	.word	index@(sub_scalar)
        /*0128*/ 	.word	0x00000000


	//----- nvinfo : EIATTR_MIN_STACK_SIZE
	.align		4
.L_49:
        /*012c*/ 	.byte	0x04, 0x12
        /*012e*/ 	.short	(.L_51 - .L_50)
	.align		4
.L_50:
        /*0130*/ 	.word	index@(add_scalar)
        /*0134*/ 	.word	0x00000000


	//----- nvinfo : EIATTR_MIN_STACK_SIZE
	.align		4
.L_51:
        /*0138*/ 	.byte	0x04, 0x12
        /*013a*/ 	.short	(.L_53 - .L_52)
	.align		4
.L_52:
        /*013c*/ 	.word	index@(dot)
        /*0140*/ 	.word	0x00000000


	//----- nvinfo : EIATTR_MIN_STACK_SIZE
	.align		4
.L_53:
        /*0144*/ 	.byte	0x04, 0x12
        /*0146*/ 	.short	(.L_55 - .L_54)
	.align		4
.L_54:
        /*0148*/ 	.word	index@(sub)
        /*014c*/ 	.word	0x00000000


	//----- nvinfo : EIATTR_MIN_STACK_SIZE
	.align		4
.L_55:
        /*0150*/ 	.byte	0x04, 0x12
        /*0152*/ 	.short	(.L_57 - .L_56)
	.align		4
.L_56:
        /*0154*/ 	.word	index@(add)
        /*0158*/ 	.word	0x00000000
.L_57:


//--------------------- .nv.compat                --------------------------
	.section	.nv.compat,"",@"SHT_CUDA_COMPAT_INFO"
	.align	4
        /*0000*/ 	.byte	0x02, 0x09, 0x00, 0x00, 0x02, 0x02, 0x01, 0x00, 0x02, 0x05, 0x05, 0x00, 0x03, 0x07, 0x01, 0x01
        /*0010*/ 	.byte	0x02, 0x03, 0x00, 0x00, 0x02, 0x06, 0x01, 0x00, 0x04, 0x0b, 0x08, 0x00, 0x01, 0x00, 0x00, 0x00
        /*0020*/ 	.byte	0x00, 0x00, 0x00, 0x00


//--------------------- .nv.info.scalar_div       --------------------------
	.section	.nv.info.scalar_div,"",@"SHT_CUDA_INFO"
	.sectionflags	@""
	.align	4


	//----- nvinfo : EIATTR_CUDA_API_VERSION
	.align		4
        /*0000*/ 	.byte	0x04, 0x37
        /*0002*/ 	.short	(.L_59 - .L_58)
.L_58:
        /*0004*/ 	.word	0x00000082


	//----- nvinfo : EIATTR_KPARAM_INFO
	.align		4
.L_59:
        /*0008*/ 	.byte	0x04, 0x17
        /*000a*/ 	.short	(.L_61 - .L_60)
.L_60:
        /*000c*/ 	.word	0x00000000
        /*0010*/ 	.short	0x0002
        /*0012*/ 	.short	0x0010
        /*0014*/ 	.byte	0x00, 0xf0, 0x11, 0x00


	//----- nvinfo : EIATTR_KPARAM_INFO
	.align		4
.L_61:
        /*0018*/ 	.byte	0x04, 0x17
        /*001a*/ 	.short	(.L_63 - .L_62)
.L_62:
        /*001c*/ 	.word	0x00000000
        /*0020*/ 	.short	0x0001
        /*0022*/ 	.short	0x0008
        /*0024*/ 	.byte	0x00, 0xf5, 0x21, 0x00


	//----- nvinfo : EIATTR_KPARAM_INFO
	.align		4
.L_63:
        /*0028*/ 	.byte	0x04, 0x17
        /*002a*/ 	.short	(.L_65 - .L_64)
.L_64:
        /*002c*/ 	.word	0x00000000
        /*0030*/ 	.short	0x0000
        /*0032*/ 	.short	0x0000
        /*0034*/ 	.byte	0x00, 0xf5, 0x21, 0x00


	//----- nvinfo : EIATTR_SPARSE_MMA_MASK
	.align		4
.L_65:
        /*0038*/ 	.byte	0x03, 0x50
        /*003a*/ 	.short	0x0000


	//----- nvinfo : EIATTR_MAXREG_COUNT
	.align		4
        /*003c*/ 	.byte	0x03, 0x1b
        /*003e*/ 	.short	0x00ff


	//----- nvinfo : EIATTR_MERCURY_ISA_VERSION
	.align		4
        /*0040*/ 	.byte	0x03, 0x5f
        /*0042*/ 	.short	0x0101


	//----- nvinfo : EIATTR_VRC_CTA_INIT_COUNT
	.align		4
        /*0044*/ 	.byte	0x02, 0x4a
	.zero		1
	.zero		1


	//----- nvinfo : EIATTR_EXIT_INSTR_OFFSETS
	.align		4
        /*0048*/ 	.byte	0x04, 0x1c
        /*004a*/ 	.short	(.L_67 - .L_66)


	//   ....[0]....
.L_66:
        /*004c*/ 	.word	0x00000180


	//----- nvinfo : EIATTR_CRS_STACK_SIZE
	.align		4
.L_67:
        /*0050*/ 	.byte	0x04, 0x1e
        /*0052*/ 	.short	(.L_69 - .L_68)
.L_68:
        /*0054*/ 	.word	0x00000000


	//----- nvinfo : EIATTR_CBANK_PARAM_SIZE
	.align		4
.L_69:
        /*0058*/ 	.byte	0x03, 0x19
        /*005a*/ 	.short	0x0014


	//----- nvinfo : EIATTR_PARAM_CBANK
	.align		4
        /*005c*/ 	.byte	0x04, 0x0a
        /*005e*/ 	.short	(.L_71 - .L_70)
	.align		4
.L_70:
        /*0060*/ 	.word	index@(.nv.constant0.scalar_div)
        /*0064*/ 	.short	0x0380
        /*0066*/ 	.short	0x0014


	//----- nvinfo : EIATTR_SW_WAR
	.align		4
.L_71:
        /*0068*/ 	.byte	0x04, 0x36
        /*006a*/ 	.short	(.L_73 - .L_72)
.L_72:
        /*006c*/ 	.word	0x00000008
.L_73:


//--------------------- .nv.info.scalar_sub       --------------------------
	.section	.nv.info.scalar_sub,"",@"SHT_CUDA_INFO"
	.sectionflags	@""
	.align	4


	//----- nvinfo : EIATTR_CUDA_API_VERSION
	.align		4
        /*0000*/ 	.byte	0x04, 0x37
        /*0002*/ 	.short	(.L_75 - .L_74)
.L_74:
        /*0004*/ 	.word	0x00000082


	//----- nvinfo : EIATTR_KPARAM_INFO
	.align		4
.L_75:
        /*0008*/ 	.byte	0x04, 0x17
        /*000a*/ 	.short	(.L_77 - .L_76)
.L_76:
        /*000c*/ 	.word	0x00000000
        /*0010*/ 	.short	0x0002
        /*0012*/ 	.short	0x0010
        /*0014*/ 	.byte	0x00, 0xf0, 0x11, 0x00


	//----- nvinfo : EIATTR_KPARAM_INFO
	.align		4
.L_77:
        /*0018*/ 	.byte	0x04, 0x17
        /*001a*/ 	.short	(.L_79 - .L_78)
.L_78:
        /*001c*/ 	.word	0x00000000
        /*0020*/ 	.short	0x0001
        /*0022*/ 	.short	0x0008
        /*0024*/ 	.byte	0x00, 0xf5, 0x21, 0x00


	//----- nvinfo : EIATTR_KPARAM_INFO
	.align		4
.L_79:
        /*0028*/ 	.byte	0x04, 0x17
        /*002a*/ 	.short	(.L_81 - .L_80)
.L_80:
        /*002c*/ 	.word	0x00000000
        /*0030*/ 	.short	0x0000
        /*0032*/ 	.short	0x0000
        /*0034*/ 	.byte	0x00, 0xf5, 0x21, 0x00


	//----- nvinfo : EIATTR_SPARSE_MMA_MASK
	.align		4
.L_81:
        /*0038*/ 	.byte	0x03, 0x50
        /*003a*/ 	.short	0x0000


	//----- nvinfo : EIATTR_MAXREG_COUNT
	.align		4
        /*003c*/ 	.byte	0x03, 0x1b
        /*003e*/ 	.short	0x00ff


	//----- nvinfo : EIATTR_MERCURY_ISA_VERSION
	.align		4
        /*0040*/ 	.byte	0x03, 0x5f
        /*0042*/ 	.short	0x0101


	//----- nvinfo : EIATTR_VRC_CTA_INIT_COUNT
	.align		4
        /*0044*/ 	.byte	0x02, 0x4a
	.zero		1
	.zero		1


	//----- nvinfo : EIATTR_EXIT_INSTR_OFFSETS
	.align		4
        /*0048*/ 	.byte	0x04, 0x1c
        /*004a*/ 	.short	(.L_83 - .L_82)


	//   ....[0]....
.L_82:
        /*004c*/ 	.word	0x000000b0


	//----- nvinfo : EIATTR_CBANK_PARAM_SIZE
	.align		4
.L_83:
        /*0050*/ 	.byte	0x03, 0x19
        /*0052*/ 	.short	0x0014


	//----- nvinfo : EIATTR_PARAM_CBANK
	.align		4
        /*0054*/ 	.byte	0x04, 0x0a
        /*0056*/ 	.short	(.L_85 - .L_84)
	.align		4
.L_84:
        /*0058*/ 	.word	index@(.nv.constant0.scalar_sub)
        /*005c*/ 	.short	0x0380
        /*005e*/ 	.short	0x0014


	//----- nvinfo : EIATTR_SW_WAR
	.align		4
.L_85:
        /*0060*/ 	.byte	0x04, 0x36
        /*0062*/ 	.short	(.L_87 - .L_86)
.L_86:
        /*0064*/ 	.word	0x00000008
.L_87:


//--------------------- .nv.info.div_scalar       --------------------------
	.section	.nv.info.div_scalar,"",@"SHT_CUDA_INFO"
	.sectionflags	@""
	.align	4


	//----- nvinfo : EIATTR_CUDA_API_VERSION
	.align		4
        /*0000*/ 	.byte	0x04, 0x37
        /*0002*/ 	.short	(.L_89 - .L_88)
.L_88:
        /*0004*/ 	.word	0x00000082


	//----- nvinfo : EIATTR_KPARAM_INFO
	.align		4
.L_89:
        /*0008*/ 	.byte	0x04, 0x17
        /*000a*/ 	.short	(.L_91 - .L_90)
.L_90:
        /*000c*/ 	.word	0x00000000
        /*0010*/ 	.short	0x0002
        /*0012*/ 	.short	0x0010
        /*0014*/ 	.byte	0x00, 0xf0, 0x11, 0x00


	//----- nvinfo : EIATTR_KPARAM_INFO
	.align		4
.L_91:
        /*0018*/ 	.byte	0x04, 0x17
        /*001a*/ 	.short	(.L_93 - .L_92)
.L_92:
        /*001c*/ 	.word	0x00000000
        /*0020*/ 	.short	0x0001
        /*0022*/ 	.short	0x0008
        /*0024*/ 	.byte	0x00, 0xf5, 0x21, 0x00


	//----- nvinfo : EIATTR_KPARAM_INFO
	.align		4
.L_93:
        /*0028*/ 	.byte	0x04, 0x17
        /*002a*/ 	.short	(.L_95 - .L_94)
.L_94:
        /*002c*/ 	.word	0x00000000
        /*0030*/ 	.short	0x0000
        /*0032*/ 	.short	0x0000
        /*0034*/ 	.byte	0x00, 0xf5, 0x21, 0x00


	//----- nvinfo : EIATTR_SPARSE_MMA_MASK
	.align		4
.L_95:
        /*0038*/ 	.byte	0x03, 0x50
        /*003a*/ 	.short	0x0000


	//----- nvinfo : EIATTR_MAXREG_COUNT
	.align		4
        /*003c*/ 	.byte	0x03, 0x1b
        /*003e*/ 	.short	0x00ff


	//----- nvinfo : EIATTR_MERCURY_ISA_VERSION
	.align		4
        /*0040*/ 	.byte	0x03, 0x5f
        /*0042*/ 	.short	0x0101


	//----- nvinfo : EIATTR_VRC_CTA_INIT_COUNT
	.align		4
        /*0044*/ 	.byte	0x02, 0x4a
	.zero		1
	.zero		1


	//----- nvinfo : EIATTR_EXIT_INSTR_OFFSETS
	.align		4
        /*0048*/ 	.byte	0x04, 0x1c
        /*004a*/ 	.short	(.L_97 - .L_96)


	//   ....[0]....
.L_96:
        /*004c*/ 	.word	0x00000170


	//----- nvinfo : EIATTR_CRS_STACK_SIZE
	.align		4
.L_97:
        /*0050*/ 	.byte	0x04, 0x1e
        /*0052*/ 	.short	(.L_99 - .L_98)
.L_98:
        /*0054*/ 	.word	0x00000000


	//----- nvinfo : EIATTR_CBANK_PARAM_SIZE
	.align		4
.L_99:
        /*0058*/ 	.byte	0x03, 0x19
        /*005a*/ 	.short	0x0014


	//----- nvinfo : EIATTR_PARAM_CBANK
	.align		4
        /*005c*/ 	.byte	0x04, 0x0a
        /*005e*/ 	.short	(.L_101 - .L_100)
	.align		4
.L_100:
        /*0060*/ 	.word	index@(.nv.constant0.div_scalar)
        /*0064*/ 	.short	0x0380
        /*0066*/ 	.short	0x0014


	//----- nvinfo : EIATTR_SW_WAR
	.align		4
.L_101:
        /*0068*/ 	.byte	0x04, 0x36
        /*006a*/ 	.short	(.L_103 - .L_102)
.L_102:
        /*006c*/ 	.word	0x00000008
.L_103:


//--------------------- .nv.info.mul_scalar       --------------------------
	.section	.nv.info.mul_scalar,"",@"SHT_CUDA_INFO"
	.sectionflags	@""
	.align	4


	//----- nvinfo : EIATTR_CUDA_API_VERSION
	.align		4
        /*0000*/ 	.byte	0x04, 0x37
        /*0002*/ 	.short	(.L_105 - .L_104)
.L_104:
        /*0004*/ 	.word	0x00000082


	//----- nvinfo : EIATTR_KPARAM_INFO
	.align		4
.L_105:
        /*0008*/ 	.byte	0x04, 0x17
        /*000a*/ 	.short	(.L_107 - .L_106)
.L_106:
        /*000c*/ 	.word	0x00000000
        /*0010*/ 	.short	0x0002
        /*0012*/ 	.short	0x0010
        /*0014*/ 	.byte	0x00, 0xf0, 0x11, 0x00


	//----- nvinfo : EIATTR_KPARAM_INFO
	.align		4
.L_107:
        /*0018*/ 	.byte	0x04, 0x17
        /*001a*/ 	.short	(.L_109 - .L_108)
.L_108:
        /*001c*/ 	.word	0x00000000
        /*0020*/ 	.short	0x0001
        /*0022*/ 	.short	0x0008
        /*0024*/ 	.byte	0x00, 0xf5, 0x21, 0x00


	//----- nvinfo : EIATTR_KPARAM_INFO
	.align		4
.L_109:
        /*0028*/ 	.byte	0x04, 0x17
        /*002a*/ 	.short	(.L_111 - .L_110)
.L_110:
        /*002c*/ 	.word	0x00000000
        /*0030*/ 	.short	0x0000
        /*0032*/ 	.short	0x0000
        /*0034*/ 	.byte	0x00, 0xf5, 0x21, 0x00


	//----- nvinfo : EIATTR_SPARSE_MMA_MASK
	.align		4
.L_111:
        /*0038*/ 	.byte	0x03, 0x50
        /*003a*/ 	.short	0x0000


	//----- nvinfo : EIATTR_MAXREG_COUNT
	.align		4
        /*003c*/ 	.byte	0x03, 0x1b
        /*003e*/ 	.short	0x00ff


	//----- nvinfo : EIATTR_MERCURY_ISA_VERSION
	.align		4
        /*0040*/ 	.byte	0x03, 0x5f
        /*0042*/ 	.short	0x0101


	//----- nvinfo : EIATTR_VRC_CTA_INIT_COUNT
	.align		4
        /*0044*/ 	.byte	0x02, 0x4a
	.zero		1
	.zero		1


	//----- nvinfo : EIATTR_EXIT_INSTR_OFFSETS
	.align		4
        /*0048*/ 	.byte	0x04, 0x1c
        /*004a*/ 	.short	(.L_113 - .L_112)


	//   ....[0]....
.L_112:
        /*004c*/ 	.word	0x000000b0


	//----- nvinfo : EIATTR_CBANK_PARAM_SIZE
	.align		4
.L_113:
        /*0050*/ 	.byte	0x03, 0x19
        /*0052*/ 	.short	0x0014


	//----- nvinfo : EIATTR_PARAM_CBANK
	.align		4
        /*0054*/ 	.byte	0x04, 0x0a
        /*0056*/ 	.short	(.L_115 - .L_114)
	.align		4
.L_114:
        /*0058*/ 	.word	index@(.nv.constant0.mul_scalar)
        /*005c*/ 	.short	0x0380
        /*005e*/ 	.short	0x0014


	//----- nvinfo : EIATTR_SW_WAR
	.align		4
.L_115:
        /*0060*/ 	.byte	0x04, 0x36
        /*0062*/ 	.short	(.L_117 - .L_116)
.L_116:
        /*0064*/ 	.word	0x00000008
.L_117:


//--------------------- .nv.info.sub_scalar       --------------------------
	.section	.nv.info.sub_scalar,"",@"SHT_CUDA_INFO"
	.sectionflags	@""
	.align	4


	//----- nvinfo : EIATTR_CUDA_API_VERSION
	.align		4
        /*0000*/ 	.byte	0x04, 0x37
        /*0002*/ 	.short	(.L_119 - .L_118)
.L_118:
        /*0004*/ 	.word	0x00000082


	//----- nvinfo : EIATTR_KPARAM_INFO
	.align		4
.L_119:
        /*0008*/ 	.byte	0x04, 0x17
        /*000a*/ 	.short	(.L_121 - .L_120)
.L_120:
        /*000c*/ 	.word	0x00000000
        /*0010*/ 	.short	0x0002
        /*0012*/ 	.short	0x0010
        /*0014*/ 	.byte	0x00, 0xf0, 0x11, 0x00


	//----- nvinfo : EIATTR_KPARAM_INFO
	.align		4
.L_121:
        /*0018*/ 	.byte	0x04, 0x17
        /*001a*/ 	.short	(.L_123 - .L_122)
.L_122:
        /*001c*/ 	.word	0x00000000
        /*0020*/ 	.short	0x0001
        /*0022*/ 	.short	0x0008
        /*0024*/ 	.byte	0x00, 0xf5, 0x21, 0x00


	//----- nvinfo : EIATTR_KPARAM_INFO
	.align		4
.L_123:
        /*0028*/ 	.byte	0x04, 0x17
        /*002a*/ 	.short	(.L_125 - .L_124)
.L_124:
        /*002c*/ 	.word	0x00000000
        /*0030*/ 	.short	0x0000
        /*0032*/ 	.short	0x0000
        /*0034*/ 	.byte	0x00, 0xf5, 0x21, 0x00


	//----- nvinfo : EIATTR_SPARSE_MMA_MASK
	.align		4
.L_125:
        /*0038*/ 	.byte	0x03, 0x50
        /*003a*/ 	.short	0x0000


	//----- nvinfo : EIATTR_MAXREG_COUNT
	.align		4
        /*003c*/ 	.byte	0x03, 0x1b
        /*003e*/ 	.short	0x00ff


	//----- nvinfo : EIATTR_MERCURY_ISA_VERSION
	.align		4
        /*0040*/ 	.byte	0x03, 0x5f
        /*0042*/ 	.short	0x0101


	//----- nvinfo : EIATTR_VRC_CTA_INIT_COUNT
	.align		4
        /*0044*/ 	.byte	0x02, 0x4a
	.zero		1
	.zero		1


	//----- nvinfo : EIATTR_EXIT_INSTR_OFFSETS
	.align		4
        /*0048*/ 	.byte	0x04, 0x1c
        /*004a*/ 	.short	(.L_127 - .L_126)


	//   ....[0]....
.L_126:
        /*004c*/ 	.word	0x000000b0


	//----- nvinfo : EIATTR_CBANK_PARAM_SIZE
	.align		4
.L_127:
        /*0050*/ 	.byte	0x03, 0x19
        /*0052*/ 	.short	0x0014


	//----- nvinfo : EIATTR_PARAM_CBANK
	.align		4
        /*0054*/ 	.byte	0x04, 0x0a
        /*0056*/ 	.short	(.L_129 - .L_128)
	.align		4
.L_128:
        /*0058*/ 	.word	index@(.nv.constant0.sub_scalar)
        /*005c*/ 	.short	0x0380
        /*005e*/ 	.short	0x0014


	//----- nvinfo : EIATTR_SW_WAR
	.align		4
.L_129:
        /*0060*/ 	.byte	0x04, 0x36
        /*0062*/ 	.short	(.L_131 - .L_130)
.L_130:
        /*0064*/ 	.word	0x00000008
.L_131:


//--------------------- .nv.info.add_scalar       --------------------------
	.section	.nv.info.add_scalar,"",@"SHT_CUDA_INFO"
	.sectionflags	@""
	.align	4


	//----- nvinfo : EIATTR_CUDA_API_VERSION
	.align		4
        /*0000*/ 	.byte	0x04, 0x37
        /*0002*/ 	.short	(.L_133 - .L_132)
.L_132:
        /*0004*/ 	.word	0x00000082


	//----- nvinfo : EIATTR_KPARAM_INFO
	.align		4
.L_133:
        /*0008*/ 	.byte	0x04, 0x17
        /*000a*/ 	.short	(.L_135 - .L_134)
.L_134:
        /*000c*/ 	.word	0x00000000
        /*0010*/ 	.short	0x0002
        /*0012*/ 	.short	0x0010
        /*0014*/ 	.byte	0x00, 0xf0, 0x11, 0x00


	//----- nvinfo : EIATTR_KPARAM_INFO
	.align		4
.L_135:
        /*0018*/ 	.byte	0x04, 0x17
        /*001a*/ 	.short	(.L_137 - .L_136)
.L_136:
        /*001c*/ 	.word	0x00000000
        /*0020*/ 	.short	0x0001
        /*0022*/ 	.short	0x0008
        /*0024*/ 	.byte	0x00, 0xf5, 0x21, 0x00


	//----- nvinfo : EIATTR_KPARAM_INFO
	.align		4
.L_137:
        /*0028*/ 	.byte	0x04, 0x17
        /*002a*/ 	.short	(.L_139 - .L_138)
.L_138:
        /*002c*/ 	.word	0x00000000
        /*0030*/ 	.short	0x0000
        /*0032*/ 	.short	0x0000
        /*0034*/ 	.byte	0x00, 0xf5, 0x21, 0x00


	//----- nvinfo : EIATTR_SPARSE_MMA_MASK
	.align		4
.L_139:
        /*0038*/ 	.byte	0x03, 0x50
        /*003a*/ 	.short	0x0000


	//----- nvinfo : EIATTR_MAXREG_COUNT
	.align		4
        /*003c*/ 	.byte	0x03, 0x1b
        /*003e*/ 	.short	0x00ff


	//----- nvinfo : EIATTR_MERCURY_ISA_VERSION
	.align		4
        /*0040*/ 	.byte	0x03, 0x5f
        /*0042*/ 	.short	0x0101


	//----- nvinfo : EIATTR_VRC_CTA_INIT_COUNT
	.align		4
        /*0044*/ 	.byte	0x02, 0x4a
	.zero		1
	.zero		1


	//----- nvinfo : EIATTR_EXIT_INSTR_OFFSETS
	.align		4
        /*0048*/ 	.byte	0x04, 0x1c
        /*004a*/ 	.short	(.L_141 - .L_140)


	//   ....[0]....
.L_140:
        /*004c*/ 	.word	0x000000b0


	//----- nvinfo : EIATTR_CBANK_PARAM_SIZE
	.align		4
.L_141:
        /*0050*/ 	.byte	0x03, 0x19
        /*0052*/ 	.short	0x0014


	//----- nvinfo : EIATTR_PARAM_CBANK
	.align		4
        /*0054*/ 	.byte	0x04, 0x0a
        /*0056*/ 	.short	(.L_143 - .L_142)
	.align		4
.L_142:
        /*0058*/ 	.word	index@(.nv.constant0.add_scalar)
        /*005c*/ 	.short	0x0380
        /*005e*/ 	.short	0x0014


	//----- nvinfo : EIATTR_SW_WAR
	.align		4
.L_143:
        /*0060*/ 	.byte	0x04, 0x36
        /*0062*/ 	.short	(.L_145 - .L_144)
.L_144:
        /*0064*/ 	.word	0x00000008
.L_145:


//--------------------- .nv.info.dot              --------------------------
	.section	.nv.info.dot,"",@"SHT_CUDA_INFO"
	.sectionflags	@""
	.align	4


	//----- nvinfo : EIATTR_CUDA_API_VERSION
	.align		4
        /*0000*/ 	.byte	0x04, 0x37
        /*0002*/ 	.short	(.L_147 - .L_146)
.L_146:
        /*0004*/ 	.word	0x00000082


	//----- nvinfo : EIATTR_KPARAM_INFO
	.align		4
.L_147:
        /*0008*/ 	.byte	0x04, 0x17
        /*000a*/ 	.short	(.L_149 - .L_148)
.L_148:
        /*000c*/ 	.word	0x00000000
        /*0010*/ 	.short	0x0002
        /*0012*/ 	.short	0x0010
        /*0014*/ 	.byte	0x00, 0xf5, 0x21, 0x00


	//----- nvinfo : EIATTR_KPARAM_INFO
	.align		4
.L_149:
        /*0018*/ 	.byte	0x04, 0x17
        /*001a*/ 	.short	(.L_151 - .L_150)
.L_150:
        /*001c*/ 	.word	0x00000000
        /*0020*/ 	.short	0x0001
        /*0022*/ 	.short	0x0008
        /*0024*/ 	.byte	0x00, 0xf5, 0x21, 0x00


	//----- nvinfo : EIATTR_KPARAM_INFO
	.align		4
.L_151:
        /*0028*/ 	.byte	0x04, 0x17
        /*002a*/ 	.short	(.L_153 - .L_152)
.L_152:
        /*002c*/ 	.word	0x00000000
        /*0030*/ 	.short	0x0000
        /*0032*/ 	.short	0x0000
        /*0034*/ 	.byte	0x00, 0xf5, 0x21, 0x00


	//----- nvinfo : EIATTR_SPARSE_MMA_MASK
	.align		4
.L_153:
        /*0038*/ 	.byte	0x03, 0x50
        /*003a*/ 	.short	0x0000


	//----- nvinfo : EIATTR_MAXREG_COUNT
	.align		4
        /*003c*/ 	.byte	0x03, 0x1b
        /*003e*/ 	.short	0x00ff


	//----- nvinfo : EIATTR_MERCURY_ISA_VERSION
	.align		4
        /*0040*/ 	.byte	0x03, 0x5f
        /*0042*/ 	.short	0x0101


	//----- nvinfo : EIATTR_VRC_CTA_INIT_COUNT
	.align		4
        /*0044*/ 	.byte	0x02, 0x4a
	.zero		1
	.zero		1


	//----- nvinfo : EIATTR_EXIT_INSTR_OFFSETS
	.align		4
        /*0048*/ 	.byte	0x04, 0x1c
        /*004a*/ 	.short	(.L_155 - .L_154)


	//   ....[0]....
.L_154:
        /*004c*/ 	.word	0x000000d0


	//----- nvinfo : EIATTR_CBANK_PARAM_SIZE
	.align		4
.L_155:
        /*0050*/ 	.byte	0x03, 0x19
        /*0052*/ 	.short	0x0018


	//----- nvinfo : EIATTR_PARAM_CBANK
	.align		4
        /*0054*/ 	.byte	0x04, 0x0a
        /*0056*/ 	.short	(.L_157 - .L_156)
	.align		4
.L_156:
        /*0058*/ 	.word	index@(.nv.constant0.dot)
        /*005c*/ 	.short	0x0380
        /*005e*/ 	.short	0x0018


	//----- nvinfo : EIATTR_SW_WAR
	.align		4
.L_157:
        /*0060*/ 	.byte	0x04, 0x36
        /*0062*/ 	.short	(.L_159 - .L_158)
.L_158:
        /*0064*/ 	.word	0x00000008
.L_159:


//--------------------- .nv.info.sub              --------------------------
	.section	.nv.info.sub,"",@"SHT_CUDA_INFO"
	.sectionflags	@""
	.align	4


	//----- nvinfo : EIATTR_CUDA_API_VERSION
	.align		4
        /*0000*/ 	.byte	0x04, 0x37
        /*0002*/ 	.short	(.L_161 - .L_160)
.L_160:
        /*0004*/ 	.word	0x00000082


	//----- nvinfo : EIATTR_KPARAM_INFO
	.align		4
.L_161:
        /*0008*/ 	.byte	0x04, 0x17
        /*000a*/ 	.short	(.L_163 - .L_162)
.L_162:
        /*000c*/ 	.word	0x00000000
        /*0010*/ 	.short	0x0002
        /*0012*/ 	.short	0x0010
        /*0014*/ 	.byte	0x00, 0xf5, 0x21, 0x00


	//----- nvinfo : EIATTR_KPARAM_INFO
	.align		4
.L_163:
        /*0018*/ 	.byte	0x04, 0x17
        /*001a*/ 	.short	(.L_165 - .L_164)
.L_164:
        /*001c*/ 	.word	0x00000000
        /*0020*/ 	.short	0x0001
        /*0022*/ 	.short	0x0008
        /*0024*/ 	.byte	0x00, 0xf5, 0x21, 0x00


	//----- nvinfo : EIATTR_KPARAM_INFO
	.align		4
.L_165:
        /*0028*/ 	.byte	0x04, 0x17
        /*002a*/ 	.short	(.L_167 - .L_166)
.L_166:
        /*002c*/ 	.word	0x00000000
        /*0030*/ 	.short	0x0000
        /*0032*/ 	.short	0x0000
        /*0034*/ 	.byte	0x00, 0xf5, 0x21, 0x00


	//----- nvinfo : EIATTR_SPARSE_MMA_MASK
	.align		4
.L_167:
        /*0038*/ 	.byte	0x03, 0x50
        /*003a*/ 	.short	0x0000


	//----- nvinfo : EIATTR_MAXREG_COUNT
	.align		4
        /*003c*/ 	.byte	0x03, 0x1b
        /*003e*/ 	.short	0x00ff


	//----- nvinfo : EIATTR_MERCURY_ISA_VERSION
	.align		4
        /*0040*/ 	.byte	0x03, 0x5f
        /*0042*/ 	.short	0x0101


	//----- nvinfo : EIATTR_VRC_CTA_INIT_COUNT
	.align		4
        /*0044*/ 	.byte	0x02, 0x4a
	.zero		1
	.zero		1


	//----- nvinfo : EIATTR_EXIT_INSTR_OFFSETS
	.align		4
        /*0048*/ 	.byte	0x04, 0x1c
        /*004a*/ 	.short	(.L_169 - .L_168)


	//   ....[0]....
.L_168:
        /*004c*/ 	.word	0x000000d0


	//----- nvinfo : EIATTR_CBANK_PARAM_SIZE
	.align		4
.L_169:
        /*0050*/ 	.byte	0x03, 0x19
        /*0052*/ 	.short	0x0018


	//----- nvinfo : EIATTR_PARAM_CBANK
	.align		4
        /*0054*/ 	.byte	0x04, 0x0a
        /*0056*/ 	.short	(.L_171 - .L_170)
	.align		4
.L_170:
        /*0058*/ 	.word	index@(.nv.constant0.sub)
        /*005c*/ 	.short	0x0380
        /*005e*/ 	.short	0x0018


	//----- nvinfo : EIATTR_SW_WAR
	.align		4
.L_171:
        /*0060*/ 	.byte	0x04, 0x36
        /*0062*/ 	.short	(.L_173 - .L_172)
.L_172:
        /*0064*/ 	.word	0x00000008
.L_173:


//--------------------- .nv.info.add              --------------------------
	.section	.nv.info.add,"",@"SHT_CUDA_INFO"
	.sectionflags	@""
	.align	4


	//----- nvinfo : EIATTR_CUDA_API_VERSION
	.align		4
        /*0000*/ 	.byte	0x04, 0x37
        /*0002*/ 	.short	(.L_175 - .L_174)
.L_174:
        /*0004*/ 	.word	0x00000082


	//----- nvinfo : EIATTR_KPARAM_INFO
	.align		4
.L_175:
        /*0008*/ 	.byte	0x04, 0x17
        /*000a*/ 	.short	(.L_177 - .L_176)
.L_176:
        /*000c*/ 	.word	0x00000000
        /*0010*/ 	.short	0x0002
        /*0012*/ 	.short	0x0010
        /*0014*/ 	.byte	0x00, 0xf5, 0x21, 0x00


	//----- nvinfo : EIATTR_KPARAM_INFO
	.align		4
.L_177:
        /*0018*/ 	.byte	0x04, 0x17
        /*001a*/ 	.short	(.L_179 - .L_178)
.L_178:
        /*001c*/ 	.word	0x00000000
        /*0020*/ 	.short	0x0001
        /*0022*/ 	.short	0x0008
        /*0024*/ 	.byte	0x00, 0xf5, 0x21, 0x00


	//----- nvinfo : EIATTR_KPARAM_INFO
	.align		4
.L_179:
        /*0028*/ 	.byte	0x04, 0x17
        /*002a*/ 	.short	(.L_181 - .L_180)
.L_180:
        /*002c*/ 	.word	0x00000000
        /*0030*/ 	.short	0x0000
        /*0032*/ 	.short	0x0000
        /*0034*/ 	.byte	0x00, 0xf5, 0x21, 0x00


	//----- nvinfo : EIATTR_SPARSE_MMA_MASK
	.align		4
.L_181:
        /*0038*/ 	.byte	0x03, 0x50
        /*003a*/ 	.short	0x0000


	//----- nvinfo : EIATTR_MAXREG_COUNT
	.align		4
        /*003c*/ 	.byte	0x03, 0x1b
        /*003e*/ 	.short	0x00ff


	//----- nvinfo : EIATTR_MERCURY_ISA_VERSION
	.align		4
        /*0040*/ 	.byte	0x03, 0x5f
        /*0042*/ 	.short	0x0101


	//----- nvinfo : EIATTR_VRC_CTA_INIT_COUNT
	.align		4
        /*0044*/ 	.byte	0x02, 0x4a
	.zero		1
	.zero		1


	//----- nvinfo : EIATTR_EXIT_INSTR_OFFSETS
	.align		4
        /*0048*/ 	.byte	0x04, 0x1c
        /*004a*/ 	.short	(.L_183 - .L_182)


	//   ....[0]....
.L_182:
        /*004c*/ 	.word	0x000000d0


	//----- nvinfo : EIATTR_CBANK_PARAM_SIZE
	.align		4
.L_183:
        /*0050*/ 	.byte	0x03, 0x19
        /*0052*/ 	.short	0x0018


	//----- nvinfo : EIATTR_PARAM_CBANK
	.align		4
        /*0054*/ 	.byte	0x04, 0x0a
        /*0056*/ 	.short	(.L_185 - .L_184)
	.align		4
.L_184:
        /*0058*/ 	.word	index@(.nv.constant0.add)
        /*005c*/ 	.short	0x0380
        /*005e*/ 	.short	0x0018


	//----- nvinfo : EIATTR_SW_WAR
	.align		4
.L_185:
        /*0060*/ 	.byte	0x04, 0x36
        /*0062*/ 	.short	(.L_187 - .L_186)
.L_186:
        /*0064*/ 	.word	0x00000008
.L_187:


//--------------------- .nv.callgraph             --------------------------
	.section	.nv.callgraph,"",@"SHT_CUDA_CALLGRAPH"
	.align	4
	.sectionentsize	8
	.align		4
        /*0000*/ 	.word	0x00000000
	.align		4
        /*0004*/ 	.word	0xffffffff
	.align		4
        /*0008*/ 	.word	0x00000000
	.align		4
        /*000c*/ 	.word	0xfffffffe
	.align		4
        /*0010*/ 	.word	0x00000000
	.align		4
        /*0014*/ 	.word	0xfffffffd
	.align		4
        /*0018*/ 	.word	0x00000000
	.align		4
        /*001c*/ 	.word	0xfffffffc


//--------------------- .text.scalar_div          --------------------------
	.section	.text.scalar_div,"ax",@progbits
	.align	128
        .global         scalar_div
        .type           scalar_div,@function
        .size           scalar_div,(.L_x_35 - scalar_div)
        .other          scalar_div,@"STO_CUDA_ENTRY STV_DEFAULT"
scalar_div:
.text.scalar_div:
[----:B------:R-:W-:Y:S01]  /*0000*/  LDC R1, c[0x0][0x37c] ;  /* 0x0000df00ff017b82 */ /* 0x000fe20000000800 */
[----:B------:R-:W0:Y:S07]  /*0010*/  S2R R2, SR_TID.X ;  /* 0x0000000000027919 */ /* 0x000e2e0000002100 */
[----:B------:R-:W0:Y:S01]  /*0020*/  LDC.64 R4, c[0x0][0x380] ;  /* 0x0000e000ff047b82 */ /* 0x000e220000000a00 */
[----:B------:R-:W1:Y:S01]  /*0030*/  LDCU.64 UR4, c[0x0][0x358] ;  /* 0x00006b00ff0477ac */ /* 0x000e620008000a00 */
[----:B------:R-:W2:Y:S01]  /*0040*/  LDCU UR6, c[0x0][0x390] ;  /* 0x00007200ff0677ac */ /* 0x000ea20008000800 */
[----:B0-----:R-:W-:-:S06]  /*0050*/  IMAD.WIDE.U32 R4, R2, 0x4, R4 ;  /* 0x0000000402047825 */ /* 0x001fcc00078e0004 */
[----:B-1----:R-:W3:Y:S01]  /*0060*/  LDG.E R5, desc[UR4][R4.64] ;  /* 0x0000000404057981 */ /* 0x002ee2000c1e1900 */
[----:B--2---:R-:W-:Y:S01]  /*0070*/  IMAD.U32 R8, RZ, RZ, UR6 ;  /* 0x00000006ff087e24 */ /* 0x004fe2000f8e00ff */
[----:B------:R-:W-:Y:S01]  /*0080*/  BSSY.RECONVERGENT B0, `(.L_x_0) ;  /* 0x000000c000007945 */ /* 0x000fe20003800200 */
[----:B---3--:R-:W0:Y:S08]  /*0090*/  MUFU.RCP R0, R5 ;  /* 0x0000000500007308 */ /* 0x008e300000001000 */
[----:B------:R-:W1:Y:S01]  /*00a0*/  FCHK P0, R8, R5 ;  /* 0x0000000508007302 */ /* 0x000e620000000000 */
[----:B0-----:R-:W-:-:S04]  /*00b0*/  FFMA R3, -R5, R0, 1 ;  /* 0x3f80000005037423 */ /* 0x001fc80000000100 */
[----:B------:R-:W-:-:S04]  /*00c0*/  FFMA R0, R0, R3, R0 ;  /* 0x0000000300007223 */ /* 0x000fc80000000000 */
[----:B------:R-:W-:-:S04]  /*00d0*/  FFMA R3, R0, UR6, RZ ;  /* 0x0000000600037c23 */ /* 0x000fc800080000ff */
[----:B------:R-:W-:-:S04]  /*00e0*/  FFMA R6, -R5, R3, UR6 ;  /* 0x0000000605067e23 */ /* 0x000fc80008000103 */
[----:B------:R-:W-:Y:S01]  /*00f0*/  FFMA R7, R0, R6, R3 ;  /* 0x0000000600077223 */ /* 0x000fe20000000003 */
[----:B-1----:R-:W-:Y:S06]  /*0100*/  @!P0 BRA `(.L_x_1) ;  /* 0x00000000000c8947 */ /* 0x002fec0003800000 */
[----:B------:R-:W-:-:S07]  /*0110*/  MOV R4, 0x130 ;  /* 0x0000013000047802 */ /* 0x000fce0000000f00 */
[----:B------:R-:W-:Y:S05]  /*0120*/  CALL.REL.NOINC `($__internal_0_$__cuda_sm3x_div_rn_noftz_f32_slowpath) ;  /* 0x0000000000187944 */ /* 0x000fea0003c00000 */
[----:B------:R-:W-:-:S07]  /*0130*/  IMAD.MOV.U32 R7, RZ, RZ, R0 ;  /* 0x000000ffff077224 */ /* 0x000fce00078e0000 */
.L_x_1:
[----:B------:R-:W-:Y:S05]  /*0140*/  BSYNC.RECONVERGENT B0 ;  /* 0x0000000000007941 */ /* 0x000fea0003800200 */
.L_x_0:
[----:B------:R-:W0:Y:S02]  /*0150*/  LDC.64 R4, c[0x0][0x388] ;  /* 0x0000e200ff047b82 */ /* 0x000e240000000a00 */
[----:B0-----:R-:W-:-:S05]  /*0160*/  IMAD.WIDE.U32 R2, R2, 0x4, R4 ;  /* 0x0000000402027825 */ /* 0x001fca00078e0004 */
[----:B------:R-:W-:Y:S01]  /*0170*/  STG.E desc[UR4][R2.64], R7 ;  /* 0x0000000702007986 */ /* 0x000fe2000c101904 */
[----:B------:R-:W-:Y:S05]  /*0180*/  EXIT ;  /* 0x000000000000794d */ /* 0x000fea0003800000 */
        .weak           $__internal_0_$__cuda_sm3x_div_rn_noftz_f32_slowpath
        .type           $__internal_0_$__cuda_sm3x_div_rn_noftz_f32_slowpath,@function
        .size           $__internal_0_$__cuda_sm3x_div_rn_noftz_f32_slowpath,(.L_x_35 - $__internal_0_$__cuda_sm3x_div_rn_noftz_f32_slowpath)
$__internal_0_$__cuda_sm3x_div_rn_noftz_f32_slowpath:
[----:B------:R-:W0:Y:S01]  /*0190*/  LDC R3, c[0x0][0x390] ;  /* 0x0000e400ff037b82 */ /* 0x000e220000000800 */
[----:B------:R-:W-:Y:S01]  /*01a0*/  SHF.R.U32.HI R0, RZ, 0x17, R5 ;  /* 0x00000017ff007819 */ /* 0x000fe20000011605 */
[----:B------:R-:W1:Y:S01]  /*01b0*/  LDCU UR6, c[0x0][0x390] ;  /* 0x00007200ff0677ac */ /* 0x000e620008000800 */
[----:B------:R-:W-:Y:S02]  /*01c0*/  BSSY.RECONVERGENT B1, `(.L_x_2) ;  /* 0x0000064000017945 */ /* 0x000fe40003800200 */
[----:B------:R-:W-:-:S05]  /*01d0*/  LOP3.LUT R7, R0, 0xff, RZ, 0xc0, !PT ;  /* 0x000000ff00077812 */ /* 0x000fca00078ec0ff */
[----:B------:R-:W-:-:S05]  /*01e0*/  VIADD R11, R7, 0xffffffff ;  /* 0xffffffff070b7836 */ /* 0x000fca0000000000 */
[----:B------:R-:W-:Y:S01]  /*01f0*/  ISETP.GT.U32.AND P0, PT, R11, 0xfd, PT ;  /* 0x000000fd0b00780c */ /* 0x000fe20003f04070 */
[----:B-1----:R-:W-:Y:S01]  /*0200*/  IMAD.U32 R8, RZ, RZ, UR6 ;  /* 0x00000006ff087e24 */ /* 0x002fe2000f8e00ff */
[----:B0-----:R-:W-:-:S04]  /*0210*/  SHF.R.U32.HI R0, RZ, 0x17, R3 ;  /* 0x00000017ff007819 */ /* 0x001fc80000011603 */
[----:B------:R-:W-:-:S05]  /*0220*/  LOP3.LUT R6, R0, 0xff, RZ, 0xc0, !PT ;  /* 0x000000ff00067812 */ /* 0x000fca00078ec0ff */
[----:B------:R-:W-:-:S05]  /*0230*/  VIADD R10, R6, 0xffffffff ;  /* 0xffffffff060a7836 */ /* 0x000fca0000000000 */
[----:B------:R-:W-:-:S13]  /*0240*/  ISETP.GT.U32.OR P0, PT, R10, 0xfd, P0 ;  /* 0x000000fd0a00780c */ /* 0x000fda0000704470 */
[----:B------:R-:W-:Y:S01]  /*0250*/  @!P0 IMAD.MOV.U32 R9, RZ, RZ, RZ ;  /* 0x000000ffff098224 */ /* 0x000fe200078e00ff */
[----:B------:R-:W-:Y:S06]  /*0260*/  @!P0 BRA `(.L_x_3) ;  /* 0x0000000000608947 */ /* 0x000fec0003800000 */
[----:B------:R-:W-:Y:S01]  /*0270*/  FSETP.GTU.FTZ.AND P0, PT, |R3|, +INF , PT ;  /* 0x7f8000000300780b */ /* 0x000fe20003f1c200 */
[----:B------:R-:W-:Y:S01]  /*0280*/  IMAD.MOV.U32 R0, RZ, RZ, R5 ;  /* 0x000000ffff007224 */ /* 0x000fe200078e0005 */
[----:B------:R-:W-:-:S04]  /*0290*/  FSETP.GTU.FTZ.AND P1, PT, |R5|, +INF , PT ;  /* 0x7f8000000500780b */ /* 0x000fc80003f3c200 */
[----:B------:R-:W-:-:S13]  /*02a0*/  PLOP3.LUT P0, PT, P0, P1, PT, 0xf8, 0x8f ;  /* 0x00000000008f781c */ /* 0x000fda0000703f70 */
[----:B------:R-:W-:Y:S05]  /*02b0*/  @P0 BRA `(.L_x_4) ;  /* 0x00000004004c0947 */ /* 0x000fea0003800000 */
[----:B------:R-:W-:-:S13]  /*02c0*/  LOP3.LUT P0, RZ, R5, 0x7fffffff, R8, 0xc8, !PT ;  /* 0x7fffffff05ff7812 */ /* 0x000fda000780c808 */
[----:B------:R-:W-:Y:S05]  /*02d0*/  @!P0 BRA `(.L_x_5) ;  /* 0x00000004003c8947 */ /* 0x000fea0003800000 */
[C---:B------:R-:W-:Y:S02]  /*02e0*/  FSETP.NEU.FTZ.AND P2, PT, |R3|.reuse, +INF , PT ;  /* 0x7f8000000300780b */ /* 0x040fe40003f5d200 */
[----:B------:R-:W-:Y:S02]  /*02f0*/  FSETP.NEU.FTZ.AND P1, PT, |R0|, +INF , PT ;  /* 0x7f8000000000780b */ /* 0x000fe40003f3d200 */
[----:B------:R-:W-:-:S11]  /*0300*/  FSETP.NEU.FTZ.AND P0, PT, |R3|, +INF , PT ;  /* 0x7f8000000300780b */ /* 0x000fd60003f1d200 */
[----:B------:R-:W-:Y:S05]  /*0310*/  @!P1 BRA !P2, `(.L_x_5) ;  /* 0x00000004002c9947 */ /* 0x000fea0005000000 */
[----:B------:R-:W-:-:S04]  /*0320*/  LOP3.LUT P2, RZ, R8, 0x7fffffff, RZ, 0xc0, !PT ;  /* 0x7fffffff08ff7812 */ /* 0x000fc8000784c0ff */
[----:B------:R-:W-:-:S13]  /*0330*/  PLOP3.LUT P1, PT, P1, P2, PT, 0x2f, 0xf2 ;  /* 0x0000000000f2781c */ /* 0x000fda0000f24577 */
[----:B------:R-:W-:Y:S05]  /*0340*/  @P1 BRA `(.L_x_6) ;  /* 0x0000000400181947 */ /* 0x000fea0003800000 */
[----:B------:R-:W-:-:S04]  /*0350*/  LOP3.LUT P1, RZ, R5, 0x7fffffff, RZ, 0xc0, !PT ;  /* 0x7fffffff05ff7812 */ /* 0x000fc8000782c0ff */
[----:B------:R-:W-:-:S13]  /*0360*/  PLOP3.LUT P0, PT, P0, P1, PT, 0x2f, 0xf2 ;  /* 0x0000000000f2781c */ /* 0x000fda0000702577 */
[----:B------:R-:W-:Y:S05]  /*0370*/  @P0 BRA `(.L_x_7) ;  /* 0x0000000400000947 */ /* 0x000fea0003800000 */
[----:B------:R-:W-:Y:S02]  /*0380*/  ISETP.GE.AND P0, PT, R10, RZ, PT ;  /* 0x000000ff0a00720c */ /* 0x000fe40003f06270 */
[----:B------:R-:W-:-:S11]  /*0390*/  ISETP.GE.AND P1, PT, R11, RZ, PT ;  /* 0x000000ff0b00720c */ /* 0x000fd60003f26270 */
[----:B------:R-:W-:Y:S02]  /*03a0*/  @P0 IMAD.MOV.U32 R9, RZ, RZ, RZ ;  /* 0x000000ffff090224 */ /* 0x000fe400078e00ff */
[----:B------:R-:W-:Y:S01]  /*03b0*/  @!P0 FFMA R8, R3, 1.84467440737095516160e+19, RZ ;  /* 0x5f80000003088823 */ /* 0x000fe200000000ff */
[----:B------:R-:W-:Y:S02]  /*03c0*/  @!P0 IMAD.MOV.U32 R9, RZ, RZ, -0x40 ;  /* 0xffffffc0ff098424 */ /* 0x000fe400078e00ff */
[----:B------:R-:W-:Y:S02]  /*03d0*/  @!P1 FFMA R5, R0, 1.84467440737095516160e+19, RZ ;  /* 0x5f80000000059823 */ /* 0x000fe400000000ff */
[----:B------:R-:W-:-:S07]  /*03e0*/  @!P1 VIADD R9, R9, 0x40 ;  /* 0x0000004009099836 */ /* 0x000fce0000000000 */
.L_x_3:
[----:B------:R-:W-:Y:S01]  /*03f0*/  LEA R0, R7, 0xc0800000, 0x17 ;  /* 0xc080000007007811 */ /* 0x000fe200078eb8ff */
[----:B------:R-:W-:Y:S01]  /*0400*/  VIADD R6, R6, 0xffffff81 ;  /* 0xffffff8106067836 */ /* 0x000fe20000000000 */
[----:B------:R-:W-:Y:S03]  /*0410*/  BSSY.RECONVERGENT B2, `(.L_x_8) ;  /* 0x0000035000027945 */ /* 0x000fe60003800200 */
[----:B------:R-:W-:Y:S02]  /*0420*/  IMAD.IADD R5, R5, 0x1, -R0 ;  /* 0x0000000105057824 */ /* 0x000fe400078e0a00 */
[C---:B------:R-:W-:Y:S01]  /*0430*/  IMAD R0, R6.reuse, -0x800000, R8 ;  /* 0xff80000006007824 */ /* 0x040fe200078e0208 */
[----:B------:R-:W-:Y:S01]  /*0440*/  IADD3 R6, PT, PT, R6, 0x7f, -R7 ;  /* 0x0000007f06067810 */ /* 0x000fe20007ffe807 */
[----:B------:R-:W0:Y:S01]  /*0450*/  MUFU.RCP R3, R5 ;  /* 0x0000000500037308 */ /* 0x000e220000001000 */
[----:B------:R-:W-:-:S03]  /*0460*/  FADD.FTZ R11, -R5, -RZ ;  /* 0x800000ff050b7221 */ /* 0x000fc60000010100 */
[----:B------:R-:W-:Y:S02]  /*0470*/  IMAD.IADD R6, R6, 0x1, R9 ;  /* 0x0000000106067824 */ /* 0x000fe400078e0209 */
[----:B0-----:R-:W-:-:S04]  /*0480*/  FFMA R10, R3, R11, 1 ;  /* 0x3f800000030a7423 */ /* 0x001fc8000000000b */
[----:B------:R-:W-:-:S04]  /*0490*/  FFMA R10, R3, R10, R3 ;  /* 0x0000000a030a7223 */ /* 0x000fc80000000003 */
[----:B------:R-:W-:-:S04]  /*04a0*/  FFMA R3, R0, R10, RZ ;  /* 0x0000000a00037223 */ /* 0x000fc800000000ff */
[----:B------:R-:W-:-:S04]  /*04b0*/  FFMA R8, R11, R3, R0 ;  /* 0x000000030b087223 */ /* 0x000fc80000000000 */
[----:B------:R-:W-:-:S04]  /*04c0*/  FFMA R13, R10, R8, R3 ;  /* 0x000000080a0d7223 */ /* 0x000fc80000000003 */
[----:B------:R-:W-:-:S04]  /*04d0*/  FFMA R8, R11, R13, R0 ;  /* 0x0000000d0b087223 */ /* 0x000fc80000000000 */
[----:B------:R-:W-:-:S05]  /*04e0*/  FFMA R0, R10, R8, R13 ;  /* 0x000000080a007223 */ /* 0x000fca000000000d */
[----:B------:R-:W-:-:S04]  /*04f0*/  SHF.R.U32.HI R3, RZ, 0x17, R0 ;  /* 0x00000017ff037819 */ /* 0x000fc80000011600 */
[----:B------:R-:W-:-:S05]  /*0500*/  LOP3.LUT R3, R3, 0xff, RZ, 0xc0, !PT ;  /* 0x000000ff03037812 */ /* 0x000fca00078ec0ff */
[----:B------:R-:W-:-:S04]  /*0510*/  IMAD.IADD R7, R3, 0x1, R6 ;  /* 0x0000000103077824 */ /* 0x000fc800078e0206 */
[----:B------:R-:W-:-:S05]  /*0520*/  VIADD R3, R7, 0xffffffff ;  /* 0xffffffff07037836 */ /* 0x000fca0000000000 */
[----:B------:R-:W-:-:S13]  /*0530*/  ISETP.GE.U32.AND P0, PT, R3, 0xfe, PT ;  /* 0x000000fe0300780c */ /* 0x000fda0003f06070 */
[----:B------:R-:W-:Y:S05]  /*0540*/  @!P0 BRA `(.L_x_9) ;  /* 0x0000000000808947 */ /* 0x000fea0003800000 */
[----:B------:R-:W-:-:S13]  /*0550*/  ISETP.GT.AND P0, PT, R7, 0xfe, PT ;  /* 0x000000fe0700780c */ /* 0x000fda0003f04270 */
[----:B------:R-:W-:Y:S05]  /*0560*/  @P0 BRA `(.L_x_10) ;  /* 0x00000000006c0947 */ /* 0x000fea0003800000 */
[----:B------:R-:W-:-:S13]  /*0570*/  ISETP.GE.AND P0, PT, R7, 0x1, PT ;  /* 0x000000010700780c */ /* 0x000fda0003f06270 */
[----:B------:R-:W-:Y:S05]  /*0580*/  @P0 BRA `(.L_x_11) ;  /* 0x0000000000740947 */ /* 0x000fea0003800000 */
[----:B------:R-:W-:Y:S02]  /*0590*/  ISETP.GE.AND P0, PT, R7, -0x18, PT ;  /* 0xffffffe80700780c */ /* 0x000fe40003f06270 */
[----:B------:R-:W-:-:S11]  /*05a0*/  LOP3.LUT R0, R0, 0x80000000, RZ, 0xc0, !PT ;  /* 0x8000000000007812 */ /* 0x000fd600078ec0ff */
[----:B------:R-:W-:Y:S05]  /*05b0*/  @!P0 BRA `(.L_x_11) ;  /* 0x0000000000688947 */ /* 0x000fea0003800000 */
[CCC-:B------:R-:W-:Y:S01]  /*05c0*/  FFMA.RZ R3, R10.reuse, R8.reuse, R13.reuse ;  /* 0x000000080a037223 */ /* 0x1c0fe2000000c00d */
[CCC-:B------:R-:W-:Y:S01]  /*05d0*/  FFMA.RM R6, R10.reuse, R8.reuse, R13.reuse ;  /* 0x000000080a067223 */ /* 0x1c0fe2000000400d */
[C---:B------:R-:W-:Y:S02]  /*05e0*/  ISETP.NE.AND P2, PT, R7.reuse, RZ, PT ;  /* 0x000000ff0700720c */ /* 0x040fe40003f45270 */
[----:B------:R-:W-:Y:S02]  /*05f0*/  ISETP.NE.AND P1, PT, R7, RZ, PT ;  /* 0x000000ff0700720c */ /* 0x000fe40003f25270 */
[----:B------:R-:W-:Y:S01]  /*0600*/  LOP3.LUT R5, R3, 0x7fffff, RZ, 0xc0, !PT ;  /* 0x007fffff03057812 */ /* 0x000fe200078ec0ff */
[----:B------:R-:W-:Y:S01]  /*0610*/  FFMA.RP R3, R10, R8, R13 ;  /* 0x000000080a037223 */ /* 0x000fe2000000800d */
[----:B------:R-:W-:Y:S02]  /*0620*/  VIADD R8, R7, 0x20 ;  /* 0x0000002007087836 */ /* 0x000fe40000000000 */
[----:B------:R-:W-:Y:S01]  /*0630*/  LOP3.LUT R5, R5, 0x800000, RZ, 0xfc, !PT ;  /* 0x0080000005057812 */ /* 0x000fe200078efcff */
[----:B------:R-:W-:Y:S01]  /*0640*/  IMAD.MOV R7, RZ, RZ, -R7 ;  /* 0x000000ffff077224 */ /* 0x000fe200078e0a07 */
[----:B------:R-:W-:-:S02]  /*0650*/  FSETP.NEU.FTZ.AND P0, PT, R3, R6, PT ;  /* 0x000000060300720b */ /* 0x000fc40003f1d000 */
[----:B------:R-:W-:Y:S02]  /*0660*/  SHF.L.U32 R8, R5, R8, RZ ;  /* 0x0000000805087219 */ /* 0x000fe400000006ff */
[----:B------:R-:W-:Y:S02]  /*0670*/  SEL R6, R7, RZ, P2 ;  /* 0x000000ff07067207 */ /* 0x000fe40001000000 */
[----:B------:R-:W-:Y:S02]  /*0680*/  ISETP.NE.AND P1, PT, R8, RZ, P1 ;  /* 0x000000ff0800720c */ /* 0x000fe40000f25270 */
[----:B------:R-:W-:Y:S02]  /*0690*/  SHF.R.U32.HI R6, RZ, R6, R5 ;  /* 0x00000006ff067219 */ /* 0x000fe40000011605 */
[----:B------:R-:W-:Y:S02]  /*06a0*/  PLOP3.LUT P0, PT, P0, P1, PT, 0xf8, 0x8f ;  /* 0x00000000008f781c */ /* 0x000fe40000703f70 */
[----:B------:R-:W-:-:S02]  /*06b0*/  SHF.R.U32.HI R8, RZ, 0x1, R6 ;  /* 0x00000001ff087819 */ /* 0x000fc40000011606 */
[----:B------:R-:W-:-:S04]  /*06c0*/  SEL R3, RZ, 0x1, !P0 ;  /* 0x00000001ff037807 */ /* 0x000fc80004000000 */
[----:B------:R-:W-:-:S04]  /*06d0*/  LOP3.LUT R3, R3, 0x1, R8, 0xf8, !PT ;  /* 0x0000000103037812 */ /* 0x000fc800078ef808 */
[----:B------:R-:W-:-:S05]  /*06e0*/  LOP3.LUT R3, R3, R6, RZ, 0xc0, !PT ;  /* 0x0000000603037212 */ /* 0x000fca00078ec0ff */
[----:B------:R-:W-:-:S05]  /*06f0*/  IMAD.IADD R3, R8, 0x1, R3 ;  /* 0x0000000108037824 */ /* 0x000fca00078e0203 */
[----:B------:R-:W-:Y:S01]  /*0700*/  LOP3.LUT R0, R3, R0, RZ, 0xfc, !PT ;  /* 0x0000000003007212 */ /* 0x000fe200078efcff */
[----:B------:R-:W-:Y:S06]  /*0710*/  BRA `(.L_x_11) ;  /* 0x0000000000107947 */ /* 0x000fec0003800000 */
.L_x_10:
[----:B------:R-:W-:-:S04]  /*0720*/  LOP3.LUT R0, R0, 0x80000000, RZ, 0xc0, !PT ;  /* 0x8000000000007812 */ /* 0x000fc800078ec0ff */
[----:B------:R-:W-:Y:S01]  /*0730*/  LOP3.LUT R0, R0, 0x7f800000, RZ, 0xfc, !PT ;  /* 0x7f80000000007812 */ /* 0x000fe200078efcff */
[----:B------:R-:W-:Y:S06]  /*0740*/  BRA `(.L_x_11) ;  /* 0x0000000000047947 */ /* 0x000fec0003800000 */
.L_x_9:
[----:B------:R-:W-:-:S07]  /*0750*/  IMAD R0, R6, 0x800000, R0 ;  /* 0x0080000006007824 */ /* 0x000fce00078e0200 */
.L_x_11:
[----:B------:R-:W-:Y:S05]  /*0760*/  BSYNC.RECONVERGENT B2 ;  /* 0x0000000000027941 */ /* 0x000fea0003800200 */
.L_x_8:
[----:B------:R-:W-:Y:S05]  /*0770*/  BRA `(.L_x_12) ;  /* 0x0000000000207947 */ /* 0x000fea0003800000 */
.L_x_7:
[----:B------:R-:W-:-:S04]  /*0780*/  LOP3.LUT R0, R5, 0x80000000, R8, 0x48, !PT ;  /* 0x8000000005007812 */ /* 0x000fc800078e4808 */
[----:B------:R-:W-:Y:S01]  /*0790*/  LOP3.LUT R0, R0, 0x7f800000, RZ, 0xfc, !PT ;  /* 0x7f80000000007812 */ /* 0x000fe200078efcff */
[----:B------:R-:W-:Y:S06]  /*07a0*/  BRA `(.L_x_12) ;  /* 0x0000000000147947 */ /* 0x000fec0003800000 */
.L_x_6:
[----:B------:R-:W-:Y:S01]  /*07b0*/  LOP3.LUT R0, R5, 0x80000000, R8, 0x48, !PT ;  /* 0x8000000005007812 */ /* 0x000fe200078e4808 */
[----:B------:R-:W-:Y:S06]  /*07c0*/  BRA `(.L_x_12) ;  /* 0x00000000000c7947 */ /* 0x000fec0003800000 */
.L_x_5:
[----:B------:R-:W0:Y:S01]  /*07d0*/  MUFU.RSQ R0, -QNAN ;  /* 0xffc0000000007908 */ /* 0x000e220000001400 */
[----:B------:R-:W-:Y:S05]  /*07e0*/  BRA `(.L_x_12) ;  /* 0x0000000000047947 */ /* 0x000fea0003800000 */
.L_x_4:
[----:B------:R-:W-:-:S07]  /*07f0*/  FADD.FTZ R0, R0, R3 ;  /* 0x0000000300007221 */ /* 0x000fce0000010000 */
.L_x_12:
[----:B------:R-:W-:Y:S05]  /*0800*/  BSYNC.RECONVERGENT B1 ;  /* 0x0000000000017941 */ /* 0x000fea0003800200 */
.L_x_2:
[----:B------:R-:W-:-:S04]  /*0810*/  IMAD.MOV.U32 R5, RZ, RZ, 0x0 ;  /* 0x00000000ff057424 */ /* 0x000fc800078e00ff */
[----:B0-----:R-:W-:Y:S05]  /*0820*/  RET.REL.NODEC R4 `(scalar_div) ;  /* 0xfffffff404f47950 */ /* 0x001fea0003c3ffff */
.L_x_13:
[----:B------:R-:W-:-:S00]  /*0830*/  BRA `(.L_x_13) ;  /* 0xfffffffc00fc7947 */ /* 0x000fc0000383ffff */
[----:B------:R-:W-:-:S00]  /*0840*/  NOP ;  /* 0x0000000000007918 */ /* 0x000fc00000000000 */
        /* <DEDUP_REMOVED lines=11> */
.L_x_35:


//--------------------- .text.scalar_sub          --------------------------
	.section	.text.scalar_sub,"ax",@progbits
	.align	128
        .global         scalar_sub
        .type           scalar_sub,@function
        .size           scalar_sub,(.L_x_38 - scalar_sub)
        .other          scalar_sub,@"STO_CUDA_ENTRY STV_DEFAULT"
scalar_sub:
.text.scalar_sub:
[----:B------:R-:W-:Y:S01]  /*0000*/  LDC R1, c[0x0][0x37c] ;  /* 0x0000df00ff017b82 */ /* 0x000fe20000000800 */
[----:B------:R-:W0:Y:S07]  /*0010*/  S2R R7, SR_TID.X ;  /* 0x0000000000077919 */ /* 0x000e2e0000002100 */
[----:B------:R-:W0:Y:S01]  /*0020*/  LDC.64 R2, c[0x0][0x380] ;  /* 0x0000e000ff027b82 */ /* 0x000e220000000a00 */
[----:B------:R-:W1:Y:S01]  /*0030*/  LDCU.64 UR4, c[0x0][0x358] ;  /* 0x00006b00ff0477ac */ /* 0x000e620008000a00 */
[----:B------:R-:W2:Y:S06]  /*0040*/  LDCU UR6, c[0x0][0x390] ;  /* 0x00007200ff0677ac */ /* 0x000eac0008000800 */
[----:B------:R-:W3:Y:S01]  /*0050*/  LDC.64 R4, c[0x0][0x388] ;  /* 0x0000e200ff047b82 */ /* 0x000ee20000000a00 */
[----:B0-----:R-:W-:-:S06]  /*0060*/  IMAD.WIDE.U32 R2, R7, 0x4, R2 ;  /* 0x0000000407027825 */ /* 0x001fcc00078e0002 */
[----:B-1----:R-:W2:Y:S01]  /*0070*/  LDG.E R2, desc[UR4][R2.64] ;  /* 0x0000000402027981 */ /* 0x002ea2000c1e1900 */
[----:B---3--:R-:W-:-:S04]  /*0080*/  IMAD.WIDE.U32 R4, R7, 0x4, R4 ;  /* 0x0000000407047825 */ /* 0x008fc800078e0004 */
[----:B--2---:R-:W-:-:S05]  /*0090*/  FADD R7, -R2, UR6 ;  /* 0x0000000602077e21 */ /* 0x004fca0008000100 */
[----:B------:R-:W-:Y:S01]  /*00a0*/  STG.E desc[UR4][R4.64], R7 ;  /* 0x0000000704007986 */ /* 0x000fe2000c101904 */
[----:B------:R-:W-:Y:S05]  /*00b0*/  EXIT ;  /* 0x000000000000794d */ /* 0x000fea0003800000 */
.L_x_14:
        /* <DEDUP_REMOVED lines=12> */
.L_x_38:


//--------------------- .text.div_scalar          --------------------------
	.section	.text.div_scalar,"ax",@progbits
	.align	128
        .global         div_scalar
        .type           div_scalar,@function
        .size           div_scalar,(.L_x_36 - div_scalar)
        .other          div_scalar,@"STO_CUDA_ENTRY STV_DEFAULT"
div_scalar:
.text.div_scalar:
[----:B------:R-:W-:Y:S01]  /*0000*/  LDC R1, c[0x0][0x37c] ;  /* 0x0000df00ff017b82 */ /* 0x000fe20000000800 */
[----:B------:R-:W0:Y:S07]  /*0010*/  S2R R2, SR_TID.X ;  /* 0x0000000000027919 */ /* 0x000e2e0000002100 */
[----:B------:R-:W0:Y:S01]  /*0020*/  LDC.64 R4, c[0x0][0x380] ;  /* 0x0000e000ff047b82 */ /* 0x000e220000000a00 */
[----:B------:R-:W1:Y:S07]  /*0030*/  LDCU.64 UR4, c[0x0][0x358] ;  /* 0x00006b00ff0477ac */ /* 0x000e6e0008000a00 */
[----:B------:R-:W2:Y:S01]  /*0040*/  LDC R9, c[0x0][0x390] ;  /* 0x0000e400ff097b82 */ /* 0x000ea20000000800 */
[----:B0-----:R-:W-:-:S05]  /*0050*/  IMAD.WIDE.U32 R4, R2, 0x4, R4 ;  /* 0x0000000402047825 */ /* 0x001fca00078e0004 */
[----:B-1----:R-:W3:Y:S01]  /*0060*/  LDG.E R0, desc[UR4][R4.64] ;  /* 0x0000000404007981 */ /* 0x002ee2000c1e1900 */
[----:B--2---:R-:W0:Y:S01]  /*0070*/  MUFU.RCP R3, R9 ;  /* 0x0000000900037308 */ /* 0x004e220000001000 */
[----:B------:R-:W-:Y:S01]  /*0080*/  BSSY.RECONVERGENT B0, `(.L_x_15) ;  /* 0x000000b000007945 */ /* 0x000fe20003800200 */
[----:B0-----:R-:W-:-:S04]  /*0090*/  FFMA R6, R3, -R9, 1 ;  /* 0x3f80000003067423 */ /* 0x001fc80000000809 */
[----:B------:R-:W-:Y:S02]  /*00a0*/  FFMA R3, R3, R6, R3 ;  /* 0x0000000603037223 */ /* 0x000fe40000000003 */
[----:B---3--:R-:W0:Y:S02]  /*00b0*/  FCHK P0, R0, R9 ;  /* 0x0000000900007302 */ /* 0x008e240000000000 */
[----:B------:R-:W-:-:S04]  /*00c0*/  FFMA R6, R0, R3, RZ ;  /* 0x0000000300067223 */ /* 0x000fc800000000ff */
[----:B------:R-:W-:-:S04]  /*00d0*/  FFMA R7, R6, -R9, R0 ;  /* 0x8000000906077223 */ /* 0x000fc80000000000 */
[----:B------:R-:W-:Y:S01]  /*00e0*/  FFMA R7, R3, R7, R6 ;  /* 0x0000000703077223 */ /* 0x000fe20000000006 */
[----:B0-----:R-:W-:Y:S06]  /*00f0*/  @!P0 BRA `(.L_x_16) ;  /* 0x00000000000c8947 */ /* 0x001fec0003800000 */
[----:B------:R-:W-:-:S07]  /*0100*/  MOV R4, 0x120 ;  /* 0x0000012000047802 */ /* 0x000fce0000000f00 */
[----:B------:R-:W-:Y:S05]  /*0110*/  CALL.REL.NOINC `($__internal_1_$__cuda_sm3x_div_rn_noftz_f32_slowpath) ;  /* 0x0000000000187944 */ /* 0x000fea0003c00000 */
[----:B------:R-:W-:-:S07]  /*0120*/  IMAD.MOV.U32 R7, RZ, RZ, R0 ;  /* 0x000000ffff077224 */ /* 0x000fce00078e0000 */
.L_x_16:
[----:B------:R-:W-:Y:S05]  /*0130*/  BSYNC.RECONVERGENT B0 ;  /* 0x0000000000007941 */ /* 0x000fea0003800200 */
.L_x_15:
[----:B------:R-:W0:Y:S02]  /*0140*/  LDC.64 R4, c[0x0][0x388] ;  /* 0x0000e200ff047b82 */ /* 0x000e240000000a00 */
[----:B0-----:R-:W-:-:S05]  /*0150*/  IMAD.WIDE.U32 R2, R2, 0x4, R4 ;  /* 0x0000000402027825 */ /* 0x001fca00078e0004 */
[----:B------:R-:W-:Y:S01]  /*0160*/  STG.E desc[UR4][R2.64], R7 ;  /* 0x0000000702007986 */ /* 0x000fe2000c101904 */
[----:B------:R-:W-:Y:S05]  /*0170*/  EXIT ;  /* 0x000000000000794d */ /* 0x000fea0003800000 */
        .weak           $__internal_1_$__cuda_sm3x_div_rn_noftz_f32_slowpath
        .type           $__internal_1_$__cuda_sm3x_div_rn_noftz_f32_slowpath,@function
        .size           $__internal_1_$__cuda_sm3x_div_rn_noftz_f32_slowpath,(.L_x_36 - $__internal_1_$__cuda_sm3x_div_rn_noftz_f32_slowpath)
$__internal_1_$__cuda_sm3x_div_rn_noftz_f32_slowpath:
[----:B------:R-:W0:Y:S01]  /*0180*/  LDC R3, c[0x0][0x390] ;  /* 0x0000e400ff037b82 */ /* 0x000e220000000800 */
[--C-:B------:R-:W-:Y:S01]  /*0190*/  SHF.R.U32.HI R5, RZ, 0x17, R0.reuse ;  /* 0x00000017ff057819 */ /* 0x100fe20000011600 */
[----:B------:R-:W1:Y:S01]  /*01a0*/  LDCU UR6, c[0x0][0x390] ;  /* 0x00007200ff0677ac */ /* 0x000e620008000800 */
[----:B------:R-:W-:Y:S01]  /*01b0*/  BSSY.RECONVERGENT B1, `(.L_x_17) ;  /* 0x0000064000017945 */ /* 0x000fe20003800200 */
[----:B------:R-:W-:Y:S01]  /*01c0*/  IMAD.MOV.U32 R7, RZ, RZ, R0 ;  /* 0x000000ffff077224 */ /* 0x000fe200078e0000 */
[----:B------:R-:W-:-:S05]  /*01d0*/  LOP3.LUT R5, R5, 0xff, RZ, 0xc0, !PT ;  /* 0x000000ff05057812 */ /* 0x000fca00078ec0ff */
[----:B------:R-:W-:Y:S02]  /*01e0*/  VIADD R10, R5, 0xffffffff ;  /* 0xffffffff050a7836 */ /* 0x000fe40000000000 */
[----:B-1----:R-:W-:Y:S01]  /*01f0*/  IMAD.U32 R8, RZ, RZ, UR6 ;  /* 0x00000006ff087e24 */ /* 0x002fe2000f8e00ff */
[----:B0-----:R-:W-:-:S04]  /*0200*/  SHF.R.U32.HI R6, RZ, 0x17, R3 ;  /* 0x00000017ff067819 */ /* 0x001fc80000011603 */
[----:B------:R-:W-:-:S05]  /*0210*/  LOP3.LUT R6, R6, 0xff, RZ, 0xc0, !PT ;  /* 0x000000ff06067812 */ /* 0x000fca00078ec0ff */
[----:B------:R-:W-:-:S05]  /*0220*/  VIADD R11, R6, 0xffffffff ;  /* 0xffffffff060b7836 */ /* 0x000fca0000000000 */
[----:B------:R-:W-:-:S04]  /*0230*/  ISETP.GT.U32.AND P0, PT, R11, 0xfd, PT ;  /* 0x000000fd0b00780c */ /* 0x000fc80003f04070 */
[----:B------:R-:W-:-:S13]  /*0240*/  ISETP.GT.U32.OR P0, PT, R10, 0xfd, P0 ;  /* 0x000000fd0a00780c */ /* 0x000fda0000704470 */
[----:B------:R-:W-:Y:S01]  /*0250*/  @!P0 IMAD.MOV.U32 R9, RZ, RZ, RZ ;  /* 0x000000ffff098224 */ /* 0x000fe200078e00ff */
[----:B------:R-:W-:Y:S06]  /*0260*/  @!P0 BRA `(.L_x_18) ;  /* 0x00000000005c8947 */ /* 0x000fec0003800000 */
[----:B------:R-:W-:Y:S02]  /*0270*/  FSETP.GTU.FTZ.AND P1, PT, |R3|, +INF , PT ;  /* 0x7f8000000300780b */ /* 0x000fe40003f3c200 */
        /* <DEDUP_REMOVED lines=22> */
.L_x_18:
[----:B------:R-:W-:Y:S01]  /*03e0*/  LEA R3, R6, 0xc0800000, 0x17 ;  /* 0xc080000006037811 */ /* 0x000fe200078eb8ff */
[----:B------:R-:W-:Y:S01]  /*03f0*/  VIADD R5, R5, 0xffffff81 ;  /* 0xffffff8105057836 */ /* 0x000fe20000000000 */
[----:B------:R-:W-:Y:S03]  /*0400*/  BSSY.RECONVERGENT B2, `(.L_x_23) ;  /* 0x0000035000027945 */ /* 0x000fe60003800200 */
[----:B------:R-:W-:Y:S01]  /*0410*/  IMAD.IADD R3, R8, 0x1, -R3 ;  /* 0x0000000108037824 */ /* 0x000fe200078e0a03 */
[C---:B------:R-:W-:Y:S01]  /*0420*/  IADD3 R6, PT, PT, R5.reuse, 0x7f, -R6 ;  /* 0x0000007f05067810 */ /* 0x040fe20007ffe806 */
[----:B------:R-:W-:Y:S02]  /*0430*/  IMAD R0, R5, -0x800000, R7 ;  /* 0xff80000005007824 */ /* 0x000fe400078e0207 */
[----:B------:R-:W0:Y:S01]  /*0440*/  MUFU.RCP R8, R3 ;  /* 0x0000000300087308 */ /* 0x000e220000001000 */
[----:B------:R-:W-:Y:S01]  /*0450*/  FADD.FTZ R11, -R3, -RZ ;  /* 0x800000ff030b7221 */ /* 0x000fe20000010100 */
[----:B------:R-:W-:-:S03]  /*0460*/  IMAD.IADD R6, R6, 0x1, R9 ;  /* 0x0000000106067824 */ /* 0x000fc600078e0209 */
        /* <DEDUP_REMOVED lines=42> */
.L_x_25:
[----:B------:R-:W-:-:S04]  /*0710*/  LOP3.LUT R0, R0, 0x80000000, RZ, 0xc0, !PT ;  /* 0x8000000000007812 */ /* 0x000fc800078ec0ff */
[----:B------:R-:W-:Y:S01]  /*0720*/  LOP3.LUT R0, R0, 0x7f800000, RZ, 0xfc, !PT ;  /* 0x7f80000000007812 */ /* 0x000fe200078efcff */
[----:B------:R-:W-:Y:S06]  /*0730*/  BRA `(.L_x_26) ;  /* 0x0000000000047947 */ /* 0x000fec0003800000 */
.L_x_24:
[----:B------:R-:W-:-:S07]  /*0740*/  IMAD R0, R6, 0x800000, R0 ;  /* 0x0080000006007824 */ /* 0x000fce00078e0200 */
.L_x_26:
[----:B------:R-:W-:Y:S05]  /*0750*/  BSYNC.RECONVERGENT B2 ;  /* 0x0000000000027941 */ /* 0x000fea0003800200 */
.L_x_23:
[----:B------:R-:W-:Y:S05]  /*0760*/  BRA `(.L_x_27) ;  /* 0x0000000000207947 */ /* 0x000fea0003800000 */
.L_x_22:
[----:B------:R-:W-:-:S04]  /*0770*/  LOP3.LUT R0, R8, 0x80000000, R7, 0x48, !PT ;  /* 0x8000000008007812 */ /* 0x000fc800078e4807 */
[----:B------:R-:W-:Y:S01]  /*0780*/  LOP3.LUT R0, R0, 0x7f800000, RZ, 0xfc, !PT ;  /* 0x7f80000000007812 */ /* 0x000fe200078efcff */
[----:B------:R-:W-:Y:S06]  /*0790*/  BRA `(.L_x_27) ;  /* 0x0000000000147947 */ /* 0x000fec0003800000 */
.L_x_21:
[----:B------:R-:W-:Y:S01]  /*07a0*/  LOP3.LUT R0, R8, 0x80000000, R7, 0x48, !PT ;  /* 0x8000000008007812 */ /* 0x000fe200078e4807 */
[----:B------:R-:W-:Y:S06]  /*07b0*/  BRA `(.L_x_27) ;  /* 0x00000000000c7947 */ /* 0x000fec0003800000 */
.L_x_20:
[----:B------:R-:W0:Y:S01]  /*07c0*/  MUFU.RSQ R0, -QNAN ;  /* 0xffc0000000007908 */ /* 0x000e220000001400 */
[----:B------:R-:W-:Y:S05]  /*07d0*/  BRA `(.L_x_27) ;  /* 0x0000000000047947 */ /* 0x000fea0003800000 */
.L_x_19:
[----:B------:R-:W-:-:S07]  /*07e0*/  FADD.FTZ R0, R0, R3 ;  /* 0x0000000300007221 */ /* 0x000fce0000010000 */
.L_x_27:
[----:B------:R-:W-:Y:S05]  /*07f0*/  BSYNC.RECONVERGENT B1 ;  /* 0x0000000000017941 */ /* 0x000fea0003800200 */
.L_x_17:
[----:B------:R-:W-:-:S04]  /*0800*/  IMAD.MOV.U32 R5, RZ, RZ, 0x0 ;  /* 0x00000000ff057424 */ /* 0x000fc800078e00ff */
[----:B0-----:R-:W-:Y:S05]  /*0810*/  RET.REL.NODEC R4 `(div_scalar) ;  /* 0xfffffff404f87950 */ /* 0x001fea0003c3ffff */
.L_x_28:
        /* <DEDUP_REMOVED lines=14> */
.L_x_36:


//--------------------- .text.mul_scalar          --------------------------
	.section	.text.mul_scalar,"ax",@progbits
	.align	128
        .global         mul_scalar
        .type           mul_scalar,@function
        .size           mul_scalar,(.L_x_40 - mul_scalar)
        .other          mul_scalar,@"STO_CUDA_ENTRY STV_DEFAULT"
mul_scalar:
.text.mul_scalar:
        /* <DEDUP_REMOVED lines=9> */
[----:B--2---:R-:W-:-:S05]  /*0090*/  FMUL R7, R2, UR6 ;  /* 0x0000000602077c20 */ /* 0x004fca0008400000 */
[----:B------:R-:W-:Y:S01]  /*00a0*/  STG.E desc[UR4][R4.64], R7 ;  /* 0x0000000704007986 */ /* 0x000fe2000c101904 */
[----:B------:R-:W-:Y:S05]  /*00b0*/  EXIT ;  /* 0x000000000000794d */ /* 0x000fea0003800000 */
.L_x_29:
        /* <DEDUP_REMOVED lines=12> */
.L_x_40:


//--------------------- .text.sub_scalar          --------------------------
	.section	.text.sub_scalar,"ax",@progbits
	.align	128
        .global         sub_scalar
        .type           sub_scalar,@function
        .size           sub_scalar,(.L_x_41 - sub_scalar)
        .other          sub_scalar,@"STO_CUDA_ENTRY STV_DEFAULT"
sub_scalar:
.text.sub_scalar:
        /* <DEDUP_REMOVED lines=9> */
[----:B--2---:R-:W-:-:S05]  /*0090*/  FADD R7, R2, -UR6 ;  /* 0x8000000602077e21 */ /* 0x004fca0008000000 */
[----:B------:R-:W-:Y:S01]  /*00a0*/  STG.E desc[UR4][R4.64], R7 ;  /* 0x0000000704007986 */ /* 0x000fe2000c101904 */
[----:B------:R-:W-:Y:S05]  /*00b0*/  EXIT ;  /* 0x000000000000794d */ /* 0x000fea0003800000 */
.L_x_30:
        /* <DEDUP_REMOVED lines=12> */
.L_x_41:


//--------------------- .text.add_scalar          --------------------------
	.section	.text.add_scalar,"ax",@progbits
	.align	128
        .global         add_scalar
        .type           add_scalar,@function
        .size           add_scalar,(.L_x_42 - add_scalar)
        .other          add_scalar,@"STO_CUDA_ENTRY STV_DEFAULT"
add_scalar:
.text.add_scalar:
        /* <DEDUP_REMOVED lines=9> */
[----:B--2---:R-:W-:-:S05]  /*0090*/  FADD R7, R2, UR6 ;  /* 0x0000000602077e21 */ /* 0x004fca0008000000 */
[----:B------:R-:W-:Y:S01]  /*00a0*/  STG.E desc[UR4][R4.64], R7 ;  /* 0x0000000704007986 */ /* 0x000fe2000c101904 */
[----:B------:R-:W-:Y:S05]  /*00b0*/  EXIT ;  /* 0x000000000000794d */ /* 0x000fea0003800000 */
.L_x_31:
        /* <DEDUP_REMOVED lines=12> */
.L_x_42:


//--------------------- .text.dot                 --------------------------
	.section	.text.dot,"ax",@progbits
	.align	128
        .global         dot
        .type           dot,@function
        .size           dot,(.L_x_43 - dot)
        .other          dot,@"STO_CUDA_ENTRY STV_DEFAULT"
dot:
.text.dot:
[----:B------:R-:W-:Y:S01]  /*0000*/  LDC R1, c[0x0][0x37c] ;  /* 0x0000df00ff017b82 */ /* 0x000fe20000000800 */
[----:B------:R-:W0:Y:S07]  /*0010*/  S2R R9, SR_TID.X ;  /* 0x0000000000097919 */ /* 0x000e2e0000002100 */
[----:B------:R-:W0:Y:S01]  /*0020*/  LDC.64 R2, c[0x0][0x380] ;  /* 0x0000e000ff027b82 */ /* 0x000e220000000a00 */
[----:B------:R-:W1:Y:S07]  /*0030*/  LDCU.64 UR4, c[0x0][0x358] ;  /* 0x00006b00ff0477ac */ /* 0x000e6e0008000a00 */
[----:B------:R-:W2:Y:S08]  /*0040*/  LDC.64 R4, c[0x0][0x388] ;  /* 0x0000e200ff047b82 */ /* 0x000eb00000000a00 */
[----:B------:R-:W3:Y:S01]  /*0050*/  LDC.64 R6, c[0x0][0x390] ;  /* 0x0000e400ff067b82 */ /* 0x000ee20000000a00 */
[----:B0-----:R-:W-:-:S04]  /*0060*/  IMAD.WIDE.U32 R2, R9, 0x4, R2 ;  /* 0x0000000409027825 */ /* 0x001fc800078e0002 */
[C---:B--2---:R-:W-:Y:S02]  /*0070*/  IMAD.WIDE.U32 R4, R9.reuse, 0x4, R4 ;  /* 0x0000000409047825 */ /* 0x044fe400078e0004 */
[----:B-1----:R-:W2:Y:S04]  /*0080*/  LDG.E R2, desc[UR4][R2.64] ;  /* 0x0000000402027981 */ /* 0x002ea8000c1e1900 */
[----:B------:R-:W2:Y:S01]  /*0090*/  LDG.E R5, desc[UR4][R4.64] ;  /* 0x0000000404057981 */ /* 0x000ea2000c1e1900 */
[----:B---3--:R-:W-:-:S04]  /*00a0*/  IMAD.WIDE.U32 R6, R9, 0x4, R6 ;  /* 0x0000000409067825 */ /* 0x008fc800078e0006 */
[----:B--2---:R-:W-:-:S05]  /*00b0*/  FMUL R9, R2, R5 ;  /* 0x0000000502097220 */ /* 0x004fca0000400000 */
[----:B------:R-:W-:Y:S01]  /*00c0*/  STG.E desc[UR4][R6.64], R9 ;  /* 0x0000000906007986 */ /* 0x000fe2000c101904 */
[----:B------:R-:W-:Y:S05]  /*00d0*/  EXIT ;  /* 0x000000000000794d */ /* 0x000fea0003800000 */
.L_x_32:
        /* <DEDUP_REMOVED lines=10> */
.L_x_43:


//--------------------- .text.sub                 --------------------------
	.section	.text.sub,"ax",@progbits
	.align	128
        .global         sub
        .type           sub,@function
        .size           sub,(.L_x_44 - sub)
        .other          sub,@"STO_CUDA_ENTRY STV_DEFAULT"
sub:
.text.sub:
        /* <DEDUP_REMOVED lines=11> */
[----:B--2---:R-:W-:-:S05]  /*00b0*/  FADD R9, R2, -R5 ;  /* 0x8000000502097221 */ /* 0x004fca0000000000 */
[----:B------:R-:W-:Y:S01]  /*00c0*/  STG.E desc[UR4][R6.64], R9 ;  /* 0x0000000906007986 */ /* 0x000fe2000c101904 */
[----:B------:R-:W-:Y:S05]  /*00d0*/  EXIT ;  /* 0x000000000000794d */ /* 0x000fea0003800000 */
.L_x_33:
        /* <DEDUP_REMOVED lines=10> */
.L_x_44:


//--------------------- .text.add                 --------------------------
	.section	.text.add,"ax",@progbits
	.align	128
        .global         add
        .type           add,@function
        .size           add,(.L_x_45 - add)
        .other          add,@"STO_CUDA_ENTRY STV_DEFAULT"
add:
.text.add:
        /* <DEDUP_REMOVED lines=11> */
[----:B--2---:R-:W-:-:S05]  /*00b0*/  FADD R9, R2, R5 ;  /* 0x0000000502097221 */ /* 0x004fca0000000000 */
[----:B------:R-:W-:Y:S01]  /*00c0*/  STG.E desc[UR4][R6.64], R9 ;  /* 0x0000000906007986 */ /* 0x000fe2000c101904 */
[----:B------:R-:W-:Y:S05]  /*00d0*/  EXIT ;  /* 0x000000000000794d */ /* 0x000fea0003800000 */
.L_x_34:
        /* <DEDUP_REMOVED lines=10> */
.L_x_45:


//--------------------- .nv.shared.reserved.0     --------------------------
	.section	.nv.shared.reserved.0,"aw",@nobits
	.weak		__nv_reservedSMEM_offset_0_alias
	.size		__nv_reservedSMEM_offset_0_alias, 0, 64
	.other		__nv_reservedSMEM_offset_0_alias,@"STO_CUDA_RESERVED_SHARED STV_DEFAULT"
__nv_reservedSMEM_offset_0_alias:
	.zero		0
	.zero		64


//--------------------- .nv.constant0.scalar_div  --------------------------
	.section	.nv.constant0.scalar_div,"a",@progbits
	.sectionflags	@""
	.align	4
.nv.constant0.scalar_div:
	.zero		916


//--------------------- .nv.constant0.scalar_sub  --------------------------
	.section	.nv.constant0.scalar_sub,"a",@progbits
	.sectionflags	@""
	.align	4
.nv.constant0.scalar_sub:
	.zero		916


//--------------------- .nv.constant0.div_scalar  --------------------------
	.section	.nv.constant0.div_scalar,"a",@progbits
	.sectionflags	@""
	.align	4
.nv.constant0.div_scalar:
	.zero		916


//--------------------- .nv.constant0.mul_scalar  --------------------------
	.section	.nv.constant0.mul_scalar,"a",@progbits
	.sectionflags	@""
	.align	4
.nv.constant0.mul_scalar:
	.zero		916


//--------------------- .nv.constant0.sub_scalar  --------------------------
	.section	.nv.constant0.sub_scalar,"a",@progbits
	.sectionflags	@""
	.align	4
.nv.constant0.sub_scalar:
	.zero		916


//--------------------- .nv.constant0.add_scalar  --------------------------
	.section	.nv.constant0.add_scalar,"a",@progbits
	.sectionflags	@""
	.align	4
.nv.constant0.add_scalar:
	.zero		916


//--------------------- .nv.constant0.dot         --------------------------
	.section	.nv.constant0.dot,"a",@progbits
	.sectionflags	@""
	.align	4
.nv.constant0.dot:
	.zero		920


//--------------------- .nv.constant0.sub         --------------------------
	.section	.nv.constant0.sub,"a",@progbits
	.sectionflags	@""
	.align	4
.nv.constant0.sub:
	.zero		920


//--------------------- .nv.constant0.add         --------------------------
	.section	.nv.constant0.add,"a",@progbits
	.sectionflags	@""
	.align	4
.nv.constant0.add:
	.zero		920


//--------------------- SYMBOLS --------------------------

	.type		.nv.reservedSmem.offset0,@object
	.size		.nv.reservedSmem.offset0,0x4
